//
// Generated by NVIDIA NVVM Compiler
//
// Compiler Build ID: CL-36424714
// Cuda compilation tools, release 13.0, V13.0.88
// Based on NVVM 20.0.0
//

.version 9.0
.target sm_100
.address_size 64

	// .globl	_Z10_sum_32_22iiPfiiiS_
// _ZZ10_sum_32_22iiPfiiiS_E6buffer has been demoted
// _ZZ10_sum_64_22iiPdiiiS_E6buffer has been demoted
// _ZZ11_prod_32_22iiPfiiiS_E6buffer has been demoted
// _ZZ11_prod_64_22iiPdiiiS_E6buffer has been demoted
// _ZZ14_maximum_32_22iiPfiiiS_E6buffer has been demoted
// _ZZ14_maximum_64_22iiPdiiiS_E6buffer has been demoted
// _ZZ14_minimum_32_22iiPfiiiS_E6buffer has been demoted
// _ZZ14_minimum_64_22iiPdiiiS_E6buffer has been demoted
// _ZZ13_sumabs_32_22iiPfiiiS_E6buffer has been demoted
// _ZZ13_sumabs_64_22iiPdiiiS_E6buffer has been demoted
// _ZZ14_sumabs2_32_22iiPfiiiS_E6buffer has been demoted
// _ZZ14_sumabs2_64_22iiPdiiiS_E6buffer has been demoted
// _ZZ13_maxabs_32_22iiPfiiiS_E6buffer has been demoted
// _ZZ13_maxabs_64_22iiPdiiiS_E6buffer has been demoted
// _ZZ13_minabs_32_22iiPfiiiS_E6buffer has been demoted
// _ZZ13_minabs_64_22iiPdiiiS_E6buffer has been demoted
// _ZZ14_countnz_32_22iiPfiiiS_E6buffer has been demoted
// _ZZ14_countnz_64_22iiPdiiiS_E6buffer has been demoted

.visible .entry _Z10_sum_32_22iiPfiiiS_(
	.param .u32 _Z10_sum_32_22iiPfiiiS__param_0,
	.param .u32 _Z10_sum_32_22iiPfiiiS__param_1,
	.param .u64 .ptr .align 1 _Z10_sum_32_22iiPfiiiS__param_2,
	.param .u32 _Z10_sum_32_22iiPfiiiS__param_3,
	.param .u32 _Z10_sum_32_22iiPfiiiS__param_4,
	.param .u32 _Z10_sum_32_22iiPfiiiS__param_5,
	.param .u64 .ptr .align 1 _Z10_sum_32_22iiPfiiiS__param_6
)
{
	.reg .pred 	%p<8>;
	.reg .b32 	%r<26>;
	.reg .b32 	%f<31>;
	.reg .b64 	%rd<9>;
	// demoted variable
	.shared .align 4 .b8 _ZZ10_sum_32_22iiPfiiiS_E6buffer[512];
	ld.param.u32 	%r14, [_Z10_sum_32_22iiPfiiiS__param_1];
	ld.param.u64 	%rd3, [_Z10_sum_32_22iiPfiiiS__param_2];
	ld.param.u32 	%r15, [_Z10_sum_32_22iiPfiiiS__param_3];
	ld.param.u32 	%r16, [_Z10_sum_32_22iiPfiiiS__param_4];
	ld.param.u32 	%r17, [_Z10_sum_32_22iiPfiiiS__param_5];
	ld.param.u64 	%rd4, [_Z10_sum_32_22iiPfiiiS__param_6];
	mov.u32 	%r24, %ctaid.x;
	mov.u32 	%r2, %ntid.x;
	setp.ge.s32 	%p1, %r24, %r17;
	@%p1 bra 	$L__BB0_12;
	mov.u32 	%r3, %tid.x;
	mul.lo.s32 	%r4, %r15, %r14;
	mul.lo.s32 	%r5, %r15, %r3;
	mul.lo.s32 	%r6, %r15, %r2;
	shl.b32 	%r18, %r3, 2;
	mov.u32 	%r19, _ZZ10_sum_32_22iiPfiiiS_E6buffer;
	add.s32 	%r7, %r19, %r18;
	cvta.to.global.u64 	%rd1, %rd3;
	cvta.to.global.u64 	%rd2, %rd4;
$L__BB0_2:
	setp.gt.s32 	%p2, %r5, %r4;
	mov.f32 	%f30, 0f00000000;
	@%p2 bra 	$L__BB0_5;
	div.s32 	%r20, %r24, %r15;
	mul.lo.s32 	%r21, %r20, %r15;
	sub.s32 	%r22, %r24, %r21;
	mad.lo.s32 	%r23, %r20, %r16, %r22;
	add.s32 	%r25, %r23, %r5;
	add.s32 	%r10, %r23, %r4;
	mov.f32 	%f30, 0f00000000;
$L__BB0_4:
	mul.wide.s32 	%rd5, %r25, 4;
	add.s64 	%rd6, %rd1, %rd5;
	ld.global.f32 	%f6, [%rd6];
	add.f32 	%f30, %f30, %f6;
	add.s32 	%r25, %r25, %r6;
	setp.le.s32 	%p3, %r25, %r10;
	@%p3 bra 	$L__BB0_4;
$L__BB0_5:
	setp.gt.u32 	%p4, %r3, 63;
	st.shared.f32 	[%r7], %f30;
	bar.sync 	0;
	@%p4 bra 	$L__BB0_7;
	ld.shared.f32 	%f7, [%r7];
	ld.shared.f32 	%f8, [%r7+256];
	add.f32 	%f9, %f7, %f8;
	st.shared.f32 	[%r7], %f9;
$L__BB0_7:
	setp.gt.u32 	%p5, %r3, 31;
	bar.sync 	0;
	@%p5 bra 	$L__BB0_9;
	ld.volatile.shared.f32 	%f10, [%r7];
	ld.volatile.shared.f32 	%f11, [%r7+128];
	add.f32 	%f12, %f10, %f11;
	st.volatile.shared.f32 	[%r7], %f12;
	ld.volatile.shared.f32 	%f13, [%r7];
	ld.volatile.shared.f32 	%f14, [%r7+64];
	add.f32 	%f15, %f13, %f14;
	st.volatile.shared.f32 	[%r7], %f15;
	ld.volatile.shared.f32 	%f16, [%r7];
	ld.volatile.shared.f32 	%f17, [%r7+32];
	add.f32 	%f18, %f16, %f17;
	st.volatile.shared.f32 	[%r7], %f18;
	ld.volatile.shared.f32 	%f19, [%r7];
	ld.volatile.shared.f32 	%f20, [%r7+16];
	add.f32 	%f21, %f19, %f20;
	st.volatile.shared.f32 	[%r7], %f21;
	ld.volatile.shared.f32 	%f22, [%r7];
	ld.volatile.shared.f32 	%f23, [%r7+8];
	add.f32 	%f24, %f22, %f23;
	st.volatile.shared.f32 	[%r7], %f24;
	ld.volatile.shared.f32 	%f25, [%r7];
	ld.volatile.shared.f32 	%f26, [%r7+4];
	add.f32 	%f27, %f25, %f26;
	st.volatile.shared.f32 	[%r7], %f27;
$L__BB0_9:
	setp.ne.s32 	%p6, %r3, 0;
	bar.sync 	0;
	@%p6 bra 	$L__BB0_11;
	ld.shared.f32 	%f28, [_ZZ10_sum_32_22iiPfiiiS_E6buffer];
	mul.wide.s32 	%rd7, %r24, 4;
	add.s64 	%rd8, %rd2, %rd7;
	st.global.f32 	[%rd8], %f28;
$L__BB0_11:
	add.s32 	%r24, %r24, %r2;
	setp.lt.s32 	%p7, %r24, %r17;
	@%p7 bra 	$L__BB0_2;
$L__BB0_12:
	ret;

}
	// .globl	_Z10_sum_64_22iiPdiiiS_
.visible .entry _Z10_sum_64_22iiPdiiiS_(
	.param .u32 _Z10_sum_64_22iiPdiiiS__param_0,
	.param .u32 _Z10_sum_64_22iiPdiiiS__param_1,
	.param .u64 .ptr .align 1 _Z10_sum_64_22iiPdiiiS__param_2,
	.param .u32 _Z10_sum_64_22iiPdiiiS__param_3,
	.param .u32 _Z10_sum_64_22iiPdiiiS__param_4,
	.param .u32 _Z10_sum_64_22iiPdiiiS__param_5,
	.param .u64 .ptr .align 1 _Z10_sum_64_22iiPdiiiS__param_6
)
{
	.reg .pred 	%p<8>;
	.reg .b32 	%r<26>;
	.reg .b64 	%rd<9>;
	.reg .b64 	%fd<31>;
	// demoted variable
	.shared .align 8 .b8 _ZZ10_sum_64_22iiPdiiiS_E6buffer[1024];
	ld.param.u32 	%r14, [_Z10_sum_64_22iiPdiiiS__param_1];
	ld.param.u64 	%rd3, [_Z10_sum_64_22iiPdiiiS__param_2];
	ld.param.u32 	%r15, [_Z10_sum_64_22iiPdiiiS__param_3];
	ld.param.u32 	%r16, [_Z10_sum_64_22iiPdiiiS__param_4];
	ld.param.u32 	%r17, [_Z10_sum_64_22iiPdiiiS__param_5];
	ld.param.u64 	%rd4, [_Z10_sum_64_22iiPdiiiS__param_6];
	mov.u32 	%r24, %ctaid.x;
	mov.u32 	%r2, %ntid.x;
	setp.ge.s32 	%p1, %r24, %r17;
	@%p1 bra 	$L__BB1_12;
	mov.u32 	%r3, %tid.x;
	mul.lo.s32 	%r4, %r15, %r14;
	mul.lo.s32 	%r5, %r15, %r3;
	mul.lo.s32 	%r6, %r15, %r2;
	shl.b32 	%r18, %r3, 3;
	mov.u32 	%r19, _ZZ10_sum_64_22iiPdiiiS_E6buffer;
	add.s32 	%r7, %r19, %r18;
	cvta.to.global.u64 	%rd1, %rd3;
	cvta.to.global.u64 	%rd2, %rd4;
$L__BB1_2:
	setp.gt.s32 	%p2, %r5, %r4;
	mov.f64 	%fd30, 0d0000000000000000;
	@%p2 bra 	$L__BB1_5;
	div.s32 	%r20, %r24, %r15;
	mul.lo.s32 	%r21, %r20, %r15;
	sub.s32 	%r22, %r24, %r21;
	mad.lo.s32 	%r23, %r20, %r16, %r22;
	add.s32 	%r25, %r23, %r5;
	add.s32 	%r10, %r23, %r4;
	mov.f64 	%fd30, 0d0000000000000000;
$L__BB1_4:
	mul.wide.s32 	%rd5, %r25, 8;
	add.s64 	%rd6, %rd1, %rd5;
	ld.global.f64 	%fd6, [%rd6];
	add.f64 	%fd30, %fd30, %fd6;
	add.s32 	%r25, %r25, %r6;
	setp.le.s32 	%p3, %r25, %r10;
	@%p3 bra 	$L__BB1_4;
$L__BB1_5:
	setp.gt.u32 	%p4, %r3, 63;
	st.shared.f64 	[%r7], %fd30;
	bar.sync 	0;
	@%p4 bra 	$L__BB1_7;
	ld.shared.f64 	%fd7, [%r7];
	ld.shared.f64 	%fd8, [%r7+512];
	add.f64 	%fd9, %fd7, %fd8;
	st.shared.f64 	[%r7], %fd9;
$L__BB1_7:
	setp.gt.u32 	%p5, %r3, 31;
	bar.sync 	0;
	@%p5 bra 	$L__BB1_9;
	ld.volatile.shared.f64 	%fd10, [%r7];
	ld.volatile.shared.f64 	%fd11, [%r7+256];
	add.f64 	%fd12, %fd10, %fd11;
	st.volatile.shared.f64 	[%r7], %fd12;
	ld.volatile.shared.f64 	%fd13, [%r7];
	ld.volatile.shared.f64 	%fd14, [%r7+128];
	add.f64 	%fd15, %fd13, %fd14;
	st.volatile.shared.f64 	[%r7], %fd15;
	ld.volatile.shared.f64 	%fd16, [%r7];
	ld.volatile.shared.f64 	%fd17, [%r7+64];
	add.f64 	%fd18, %fd16, %fd17;
	st.volatile.shared.f64 	[%r7], %fd18;
	ld.volatile.shared.f64 	%fd19, [%r7];
	ld.volatile.shared.f64 	%fd20, [%r7+32];
	add.f64 	%fd21, %fd19, %fd20;
	st.volatile.shared.f64 	[%r7], %fd21;
	ld.volatile.shared.f64 	%fd22, [%r7];
	ld.volatile.shared.f64 	%fd23, [%r7+16];
	add.f64 	%fd24, %fd22, %fd23;
	st.volatile.shared.f64 	[%r7], %fd24;
	ld.volatile.shared.f64 	%fd25, [%r7];
	ld.volatile.shared.f64 	%fd26, [%r7+8];
	add.f64 	%fd27, %fd25, %fd26;
	st.volatile.shared.f64 	[%r7], %fd27;
$L__BB1_9:
	setp.ne.s32 	%p6, %r3, 0;
	bar.sync 	0;
	@%p6 bra 	$L__BB1_11;
	ld.shared.f64 	%fd28, [_ZZ10_sum_64_22iiPdiiiS_E6buffer];
	mul.wide.s32 	%rd7, %r24, 8;
	add.s64 	%rd8, %rd2, %rd7;
	st.global.f64 	[%rd8], %fd28;
$L__BB1_11:
	add.s32 	%r24, %r24, %r2;
	setp.lt.s32 	%p7, %r24, %r17;
	@%p7 bra 	$L__BB1_2;
$L__BB1_12:
	ret;

}
	// .globl	_Z11_prod_32_22iiPfiiiS_
.visible .entry _Z11_prod_32_22iiPfiiiS_(
	.param .u32 _Z11_prod_32_22iiPfiiiS__param_0,
	.param .u32 _Z11_prod_32_22iiPfiiiS__param_1,
	.param .u64 .ptr .align 1 _Z11_prod_32_22iiPfiiiS__param_2,
	.param .u32 _Z11_prod_32_22iiPfiiiS__param_3,
	.param .u32 _Z11_prod_32_22iiPfiiiS__param_4,
	.param .u32 _Z11_prod_32_22iiPfiiiS__param_5,
	.param .u64 .ptr .align 1 _Z11_prod_32_22iiPfiiiS__param_6
)
{
	.reg .pred 	%p<8>;
	.reg .b32 	%r<26>;
	.reg .b32 	%f<31>;
	.reg .b64 	%rd<9>;
	// demoted variable
	.shared .align 4 .b8 _ZZ11_prod_32_22iiPfiiiS_E6buffer[512];
	ld.param.u32 	%r14, [_Z11_prod_32_22iiPfiiiS__param_1];
	ld.param.u64 	%rd3, [_Z11_prod_32_22iiPfiiiS__param_2];
	ld.param.u32 	%r15, [_Z11_prod_32_22iiPfiiiS__param_3];
	ld.param.u32 	%r16, [_Z11_prod_32_22iiPfiiiS__param_4];
	ld.param.u32 	%r17, [_Z11_prod_32_22iiPfiiiS__param_5];
	ld.param.u64 	%rd4, [_Z11_prod_32_22iiPfiiiS__param_6];
	mov.u32 	%r24, %ctaid.x;
	mov.u32 	%r2, %ntid.x;
	setp.ge.s32 	%p1, %r24, %r17;
	@%p1 bra 	$L__BB2_12;
	mov.u32 	%r3, %tid.x;
	mul.lo.s32 	%r4, %r15, %r14;
	mul.lo.s32 	%r5, %r15, %r3;
	mul.lo.s32 	%r6, %r15, %r2;
	shl.b32 	%r18, %r3, 2;
	mov.u32 	%r19, _ZZ11_prod_32_22iiPfiiiS_E6buffer;
	add.s32 	%r7, %r19, %r18;
	cvta.to.global.u64 	%rd1, %rd3;
	cvta.to.global.u64 	%rd2, %rd4;
$L__BB2_2:
	setp.gt.s32 	%p2, %r5, %r4;
	mov.f32 	%f30, 0f3F800000;
	@%p2 bra 	$L__BB2_5;
	div.s32 	%r20, %r24, %r15;
	mul.lo.s32 	%r21, %r20, %r15;
	sub.s32 	%r22, %r24, %r21;
	mad.lo.s32 	%r23, %r20, %r16, %r22;
	add.s32 	%r25, %r23, %r5;
	add.s32 	%r10, %r23, %r4;
	mov.f32 	%f30, 0f3F800000;
$L__BB2_4:
	mul.wide.s32 	%rd5, %r25, 4;
	add.s64 	%rd6, %rd1, %rd5;
	ld.global.f32 	%f6, [%rd6];
	mul.f32 	%f30, %f30, %f6;
	add.s32 	%r25, %r25, %r6;
	setp.le.s32 	%p3, %r25, %r10;
	@%p3 bra 	$L__BB2_4;
$L__BB2_5:
	setp.gt.u32 	%p4, %r3, 63;
	st.shared.f32 	[%r7], %f30;
	bar.sync 	0;
	@%p4 bra 	$L__BB2_7;
	ld.shared.f32 	%f7, [%r7];
	ld.shared.f32 	%f8, [%r7+256];
	mul.f32 	%f9, %f7, %f8;
	st.shared.f32 	[%r7], %f9;
$L__BB2_7:
	setp.gt.u32 	%p5, %r3, 31;
	bar.sync 	0;
	@%p5 bra 	$L__BB2_9;
	ld.volatile.shared.f32 	%f10, [%r7];
	ld.volatile.shared.f32 	%f11, [%r7+128];
	mul.f32 	%f12, %f10, %f11;
	st.volatile.shared.f32 	[%r7], %f12;
	ld.volatile.shared.f32 	%f13, [%r7];
	ld.volatile.shared.f32 	%f14, [%r7+64];
	mul.f32 	%f15, %f13, %f14;
	st.volatile.shared.f32 	[%r7], %f15;
	ld.volatile.shared.f32 	%f16, [%r7];
	ld.volatile.shared.f32 	%f17, [%r7+32];
	mul.f32 	%f18, %f16, %f17;
	st.volatile.shared.f32 	[%r7], %f18;
	ld.volatile.shared.f32 	%f19, [%r7];
	ld.volatile.shared.f32 	%f20, [%r7+16];
	mul.f32 	%f21, %f19, %f20;
	st.volatile.shared.f32 	[%r7], %f21;
	ld.volatile.shared.f32 	%f22, [%r7];
	ld.volatile.shared.f32 	%f23, [%r7+8];
	mul.f32 	%f24, %f22, %f23;
	st.volatile.shared.f32 	[%r7], %f24;
	ld.volatile.shared.f32 	%f25, [%r7];
	ld.volatile.shared.f32 	%f26, [%r7+4];
	mul.f32 	%f27, %f25, %f26;
	st.volatile.shared.f32 	[%r7], %f27;
$L__BB2_9:
	setp.ne.s32 	%p6, %r3, 0;
	bar.sync 	0;
	@%p6 bra 	$L__BB2_11;
	ld.shared.f32 	%f28, [_ZZ11_prod_32_22iiPfiiiS_E6buffer];
	mul.wide.s32 	%rd7, %r24, 4;
	add.s64 	%rd8, %rd2, %rd7;
	st.global.f32 	[%rd8], %f28;
$L__BB2_11:
	add.s32 	%r24, %r24, %r2;
	setp.lt.s32 	%p7, %r24, %r17;
	@%p7 bra 	$L__BB2_2;
$L__BB2_12:
	ret;

}
	// .globl	_Z11_prod_64_22iiPdiiiS_
.visible .entry _Z11_prod_64_22iiPdiiiS_(
	.param .u32 _Z11_prod_64_22iiPdiiiS__param_0,
	.param .u32 _Z11_prod_64_22iiPdiiiS__param_1,
	.param .u64 .ptr .align 1 _Z11_prod_64_22iiPdiiiS__param_2,
	.param .u32 _Z11_prod_64_22iiPdiiiS__param_3,
	.param .u32 _Z11_prod_64_22iiPdiiiS__param_4,
	.param .u32 _Z11_prod_64_22iiPdiiiS__param_5,
	.param .u64 .ptr .align 1 _Z11_prod_64_22iiPdiiiS__param_6
)
{
	.reg .pred 	%p<8>;
	.reg .b32 	%r<26>;
	.reg .b64 	%rd<9>;
	.reg .b64 	%fd<31>;
	// demoted variable
	.shared .align 8 .b8 _ZZ11_prod_64_22iiPdiiiS_E6buffer[1024];
	ld.param.u32 	%r14, [_Z11_prod_64_22iiPdiiiS__param_1];
	ld.param.u64 	%rd3, [_Z11_prod_64_22iiPdiiiS__param_2];
	ld.param.u32 	%r15, [_Z11_prod_64_22iiPdiiiS__param_3];
	ld.param.u32 	%r16, [_Z11_prod_64_22iiPdiiiS__param_4];
	ld.param.u32 	%r17, [_Z11_prod_64_22iiPdiiiS__param_5];
	ld.param.u64 	%rd4, [_Z11_prod_64_22iiPdiiiS__param_6];
	mov.u32 	%r24, %ctaid.x;
	mov.u32 	%r2, %ntid.x;
	setp.ge.s32 	%p1, %r24, %r17;
	@%p1 bra 	$L__BB3_12;
	mov.u32 	%r3, %tid.x;
	mul.lo.s32 	%r4, %r15, %r14;
	mul.lo.s32 	%r5, %r15, %r3;
	mul.lo.s32 	%r6, %r15, %r2;
	shl.b32 	%r18, %r3, 3;
	mov.u32 	%r19, _ZZ11_prod_64_22iiPdiiiS_E6buffer;
	add.s32 	%r7, %r19, %r18;
	cvta.to.global.u64 	%rd1, %rd3;
	cvta.to.global.u64 	%rd2, %rd4;
$L__BB3_2:
	setp.gt.s32 	%p2, %r5, %r4;
	mov.f64 	%fd30, 0d3FF0000000000000;
	@%p2 bra 	$L__BB3_5;
	div.s32 	%r20, %r24, %r15;
	mul.lo.s32 	%r21, %r20, %r15;
	sub.s32 	%r22, %r24, %r21;
	mad.lo.s32 	%r23, %r20, %r16, %r22;
	add.s32 	%r25, %r23, %r5;
	add.s32 	%r10, %r23, %r4;
	mov.f64 	%fd30, 0d3FF0000000000000;
$L__BB3_4:
	mul.wide.s32 	%rd5, %r25, 8;
	add.s64 	%rd6, %rd1, %rd5;
	ld.global.f64 	%fd6, [%rd6];
	mul.f64 	%fd30, %fd30, %fd6;
	add.s32 	%r25, %r25, %r6;
	setp.le.s32 	%p3, %r25, %r10;
	@%p3 bra 	$L__BB3_4;
$L__BB3_5:
	setp.gt.u32 	%p4, %r3, 63;
	st.shared.f64 	[%r7], %fd30;
	bar.sync 	0;
	@%p4 bra 	$L__BB3_7;
	ld.shared.f64 	%fd7, [%r7];
	ld.shared.f64 	%fd8, [%r7+512];
	mul.f64 	%fd9, %fd7, %fd8;
	st.shared.f64 	[%r7], %fd9;
$L__BB3_7:
	setp.gt.u32 	%p5, %r3, 31;
	bar.sync 	0;
	@%p5 bra 	$L__BB3_9;
	ld.volatile.shared.f64 	%fd10, [%r7];
	ld.volatile.shared.f64 	%fd11, [%r7+256];
	mul.f64 	%fd12, %fd10, %fd11;
	st.volatile.shared.f64 	[%r7], %fd12;
	ld.volatile.shared.f64 	%fd13, [%r7];
	ld.volatile.shared.f64 	%fd14, [%r7+128];
	mul.f64 	%fd15, %fd13, %fd14;
	st.volatile.shared.f64 	[%r7], %fd15;
	ld.volatile.shared.f64 	%fd16, [%r7];
	ld.volatile.shared.f64 	%fd17, [%r7+64];
	mul.f64 	%fd18, %fd16, %fd17;
	st.volatile.shared.f64 	[%r7], %fd18;
	ld.volatile.shared.f64 	%fd19, [%r7];
	ld.volatile.shared.f64 	%fd20, [%r7+32];
	mul.f64 	%fd21, %fd19, %fd20;
	st.volatile.shared.f64 	[%r7], %fd21;
	ld.volatile.shared.f64 	%fd22, [%r7];
	ld.volatile.shared.f64 	%fd23, [%r7+16];
	mul.f64 	%fd24, %fd22, %fd23;
	st.volatile.shared.f64 	[%r7], %fd24;
	ld.volatile.shared.f64 	%fd25, [%r7];
	ld.volatile.shared.f64 	%fd26, [%r7+8];
	mul.f64 	%fd27, %fd25, %fd26;
	st.volatile.shared.f64 	[%r7], %fd27;
$L__BB3_9:
	setp.ne.s32 	%p6, %r3, 0;
	bar.sync 	0;
	@%p6 bra 	$L__BB3_11;
	ld.shared.f64 	%fd28, [_ZZ11_prod_64_22iiPdiiiS_E6buffer];
	mul.wide.s32 	%rd7, %r24, 8;
	add.s64 	%rd8, %rd2, %rd7;
	st.global.f64 	[%rd8], %fd28;
$L__BB3_11:
	add.s32 	%r24, %r24, %r2;
	setp.lt.s32 	%p7, %r24, %r17;
	@%p7 bra 	$L__BB3_2;
$L__BB3_12:
	ret;

}
	// .globl	_Z14_maximum_32_22iiPfiiiS_
.visible .entry _Z14_maximum_32_22iiPfiiiS_(
	.param .u32 _Z14_maximum_32_22iiPfiiiS__param_0,
	.param .u32 _Z14_maximum_32_22iiPfiiiS__param_1,
	.param .u64 .ptr .align 1 _Z14_maximum_32_22iiPfiiiS__param_2,
	.param .u32 _Z14_maximum_32_22iiPfiiiS__param_3,
	.param .u32 _Z14_maximum_32_22iiPfiiiS__param_4,
	.param .u32 _Z14_maximum_32_22iiPfiiiS__param_5,
	.param .u64 .ptr .align 1 _Z14_maximum_32_22iiPfiiiS__param_6
)
{
	.reg .pred 	%p<16>;
	.reg .b32 	%r<26>;
	.reg .b32 	%f<31>;
	.reg .b64 	%rd<9>;
	// demoted variable
	.shared .align 4 .b8 _ZZ14_maximum_32_22iiPfiiiS_E6buffer[512];
	ld.param.u32 	%r14, [_Z14_maximum_32_22iiPfiiiS__param_1];
	ld.param.u64 	%rd3, [_Z14_maximum_32_22iiPfiiiS__param_2];
	ld.param.u32 	%r15, [_Z14_maximum_32_22iiPfiiiS__param_3];
	ld.param.u32 	%r16, [_Z14_maximum_32_22iiPfiiiS__param_4];
	ld.param.u32 	%r17, [_Z14_maximum_32_22iiPfiiiS__param_5];
	ld.param.u64 	%rd4, [_Z14_maximum_32_22iiPfiiiS__param_6];
	mov.u32 	%r24, %ctaid.x;
	mov.u32 	%r2, %ntid.x;
	setp.ge.s32 	%p1, %r24, %r17;
	@%p1 bra 	$L__BB4_12;
	mov.u32 	%r3, %tid.x;
	mul.lo.s32 	%r4, %r15, %r14;
	mul.lo.s32 	%r5, %r15, %r3;
	mul.lo.s32 	%r6, %r15, %r2;
	shl.b32 	%r18, %r3, 2;
	mov.u32 	%r19, _ZZ14_maximum_32_22iiPfiiiS_E6buffer;
	add.s32 	%r7, %r19, %r18;
	cvta.to.global.u64 	%rd1, %rd3;
	cvta.to.global.u64 	%rd2, %rd4;
$L__BB4_2:
	setp.gt.s32 	%p2, %r5, %r4;
	mov.f32 	%f30, 0fFF800000;
	@%p2 bra 	$L__BB4_5;
	div.s32 	%r20, %r24, %r15;
	mul.lo.s32 	%r21, %r20, %r15;
	sub.s32 	%r22, %r24, %r21;
	mad.lo.s32 	%r23, %r20, %r16, %r22;
	add.s32 	%r25, %r23, %r5;
	add.s32 	%r10, %r23, %r4;
	mov.f32 	%f30, 0fFF800000;
$L__BB4_4:
	mul.wide.s32 	%rd5, %r25, 4;
	add.s64 	%rd6, %rd1, %rd5;
	ld.global.f32 	%f6, [%rd6];
	setp.gt.f32 	%p3, %f30, %f6;
	selp.f32 	%f30, %f30, %f6, %p3;
	add.s32 	%r25, %r25, %r6;
	setp.le.s32 	%p4, %r25, %r10;
	@%p4 bra 	$L__BB4_4;
$L__BB4_5:
	setp.gt.u32 	%p5, %r3, 63;
	st.shared.f32 	[%r7], %f30;
	bar.sync 	0;
	@%p5 bra 	$L__BB4_7;
	ld.shared.f32 	%f7, [%r7];
	ld.shared.f32 	%f8, [%r7+256];
	setp.gt.f32 	%p6, %f7, %f8;
	selp.f32 	%f9, %f7, %f8, %p6;
	st.shared.f32 	[%r7], %f9;
$L__BB4_7:
	setp.gt.u32 	%p7, %r3, 31;
	bar.sync 	0;
	@%p7 bra 	$L__BB4_9;
	ld.volatile.shared.f32 	%f10, [%r7];
	ld.volatile.shared.f32 	%f11, [%r7+128];
	setp.gt.f32 	%p8, %f10, %f11;
	selp.f32 	%f12, %f10, %f11, %p8;
	st.volatile.shared.f32 	[%r7], %f12;
	ld.volatile.shared.f32 	%f13, [%r7];
	ld.volatile.shared.f32 	%f14, [%r7+64];
	setp.gt.f32 	%p9, %f13, %f14;
	selp.f32 	%f15, %f13, %f14, %p9;
	st.volatile.shared.f32 	[%r7], %f15;
	ld.volatile.shared.f32 	%f16, [%r7];
	ld.volatile.shared.f32 	%f17, [%r7+32];
	setp.gt.f32 	%p10, %f16, %f17;
	selp.f32 	%f18, %f16, %f17, %p10;
	st.volatile.shared.f32 	[%r7], %f18;
	ld.volatile.shared.f32 	%f19, [%r7];
	ld.volatile.shared.f32 	%f20, [%r7+16];
	setp.gt.f32 	%p11, %f19, %f20;
	selp.f32 	%f21, %f19, %f20, %p11;
	st.volatile.shared.f32 	[%r7], %f21;
	ld.volatile.shared.f32 	%f22, [%r7];
	ld.volatile.shared.f32 	%f23, [%r7+8];
	setp.gt.f32 	%p12, %f22, %f23;
	selp.f32 	%f24, %f22, %f23, %p12;
	st.volatile.shared.f32 	[%r7], %f24;
	ld.volatile.shared.f32 	%f25, [%r7];
	ld.volatile.shared.f32 	%f26, [%r7+4];
	setp.gt.f32 	%p13, %f25, %f26;
	selp.f32 	%f27, %f25, %f26, %p13;
	st.volatile.shared.f32 	[%r7], %f27;
$L__BB4_9:
	setp.ne.s32 	%p14, %r3, 0;
	bar.sync 	0;
	@%p14 bra 	$L__BB4_11;
	ld.shared.f32 	%f28, [_ZZ14_maximum_32_22iiPfiiiS_E6buffer];
	mul.wide.s32 	%rd7, %r24, 4;
	add.s64 	%rd8, %rd2, %rd7;
	st.global.f32 	[%rd8], %f28;
$L__BB4_11:
	add.s32 	%r24, %r24, %r2;
	setp.lt.s32 	%p15, %r24, %r17;
	@%p15 bra 	$L__BB4_2;
$L__BB4_12:
	ret;

}
	// .globl	_Z14_maximum_64_22iiPdiiiS_
.visible .entry _Z14_maximum_64_22iiPdiiiS_(
	.param .u32 _Z14_maximum_64_22iiPdiiiS__param_0,
	.param .u32 _Z14_maximum_64_22iiPdiiiS__param_1,
	.param .u64 .ptr .align 1 _Z14_maximum_64_22iiPdiiiS__param_2,
	.param .u32 _Z14_maximum_64_22iiPdiiiS__param_3,
	.param .u32 _Z14_maximum_64_22iiPdiiiS__param_4,
	.param .u32 _Z14_maximum_64_22iiPdiiiS__param_5,
	.param .u64 .ptr .align 1 _Z14_maximum_64_22iiPdiiiS__param_6
)
{
	.reg .pred 	%p<16>;
	.reg .b32 	%r<26>;
	.reg .b64 	%rd<9>;
	.reg .b64 	%fd<31>;
	// demoted variable
	.shared .align 8 .b8 _ZZ14_maximum_64_22iiPdiiiS_E6buffer[1024];
	ld.param.u32 	%r14, [_Z14_maximum_64_22iiPdiiiS__param_1];
	ld.param.u64 	%rd3, [_Z14_maximum_64_22iiPdiiiS__param_2];
	ld.param.u32 	%r15, [_Z14_maximum_64_22iiPdiiiS__param_3];
	ld.param.u32 	%r16, [_Z14_maximum_64_22iiPdiiiS__param_4];
	ld.param.u32 	%r17, [_Z14_maximum_64_22iiPdiiiS__param_5];
	ld.param.u64 	%rd4, [_Z14_maximum_64_22iiPdiiiS__param_6];
	mov.u32 	%r24, %ctaid.x;
	mov.u32 	%r2, %ntid.x;
	setp.ge.s32 	%p1, %r24, %r17;
	@%p1 bra 	$L__BB5_12;
	mov.u32 	%r3, %tid.x;
	mul.lo.s32 	%r4, %r15, %r14;
	mul.lo.s32 	%r5, %r15, %r3;
	mul.lo.s32 	%r6, %r15, %r2;
	shl.b32 	%r18, %r3, 3;
	mov.u32 	%r19, _ZZ14_maximum_64_22iiPdiiiS_E6buffer;
	add.s32 	%r7, %r19, %r18;
	cvta.to.global.u64 	%rd1, %rd3;
	cvta.to.global.u64 	%rd2, %rd4;
$L__BB5_2:
	setp.gt.s32 	%p2, %r5, %r4;
	mov.f64 	%fd30, 0dFFF0000000000000;
	@%p2 bra 	$L__BB5_5;
	div.s32 	%r20, %r24, %r15;
	mul.lo.s32 	%r21, %r20, %r15;
	sub.s32 	%r22, %r24, %r21;
	mad.lo.s32 	%r23, %r20, %r16, %r22;
	add.s32 	%r25, %r23, %r5;
	add.s32 	%r10, %r23, %r4;
	mov.f64 	%fd30, 0dFFF0000000000000;
$L__BB5_4:
	mul.wide.s32 	%rd5, %r25, 8;
	add.s64 	%rd6, %rd1, %rd5;
	ld.global.f64 	%fd6, [%rd6];
	setp.gt.f64 	%p3, %fd30, %fd6;
	selp.f64 	%fd30, %fd30, %fd6, %p3;
	add.s32 	%r25, %r25, %r6;
	setp.le.s32 	%p4, %r25, %r10;
	@%p4 bra 	$L__BB5_4;
$L__BB5_5:
	setp.gt.u32 	%p5, %r3, 63;
	st.shared.f64 	[%r7], %fd30;
	bar.sync 	0;
	@%p5 bra 	$L__BB5_7;
	ld.shared.f64 	%fd7, [%r7];
	ld.shared.f64 	%fd8, [%r7+512];
	setp.gt.f64 	%p6, %fd7, %fd8;
	selp.f64 	%fd9, %fd7, %fd8, %p6;
	st.shared.f64 	[%r7], %fd9;
$L__BB5_7:
	setp.gt.u32 	%p7, %r3, 31;
	bar.sync 	0;
	@%p7 bra 	$L__BB5_9;
	ld.volatile.shared.f64 	%fd10, [%r7];
	ld.volatile.shared.f64 	%fd11, [%r7+256];
	setp.gt.f64 	%p8, %fd10, %fd11;
	selp.f64 	%fd12, %fd10, %fd11, %p8;
	st.volatile.shared.f64 	[%r7], %fd12;
	ld.volatile.shared.f64 	%fd13, [%r7];
	ld.volatile.shared.f64 	%fd14, [%r7+128];
	setp.gt.f64 	%p9, %fd13, %fd14;
	selp.f64 	%fd15, %fd13, %fd14, %p9;
	st.volatile.shared.f64 	[%r7], %fd15;
	ld.volatile.shared.f64 	%fd16, [%r7];
	ld.volatile.shared.f64 	%fd17, [%r7+64];
	setp.gt.f64 	%p10, %fd16, %fd17;
	selp.f64 	%fd18, %fd16, %fd17, %p10;
	st.volatile.shared.f64 	[%r7], %fd18;
	ld.volatile.shared.f64 	%fd19, [%r7];
	ld.volatile.shared.f64 	%fd20, [%r7+32];
	setp.gt.f64 	%p11, %fd19, %fd20;
	selp.f64 	%fd21, %fd19, %fd20, %p11;
	st.volatile.shared.f64 	[%r7], %fd21;
	ld.volatile.shared.f64 	%fd22, [%r7];
	ld.volatile.shared.f64 	%fd23, [%r7+16];
	setp.gt.f64 	%p12, %fd22, %fd23;
	selp.f64 	%fd24, %fd22, %fd23, %p12;
	st.volatile.shared.f64 	[%r7], %fd24;
	ld.volatile.shared.f64 	%fd25, [%r7];
	ld.volatile.shared.f64 	%fd26, [%r7+8];
	setp.gt.f64 	%p13, %fd25, %fd26;
	selp.f64 	%fd27, %fd25, %fd26, %p13;
	st.volatile.shared.f64 	[%r7], %fd27;
$L__BB5_9:
	setp.ne.s32 	%p14, %r3, 0;
	bar.sync 	0;
	@%p14 bra 	$L__BB5_11;
	ld.shared.f64 	%fd28, [_ZZ14_maximum_64_22iiPdiiiS_E6buffer];
	mul.wide.s32 	%rd7, %r24, 8;
	add.s64 	%rd8, %rd2, %rd7;
	st.global.f64 	[%rd8], %fd28;
$L__BB5_11:
	add.s32 	%r24, %r24, %r2;
	setp.lt.s32 	%p15, %r24, %r17;
	@%p15 bra 	$L__BB5_2;
$L__BB5_12:
	ret;

}
	// .globl	_Z14_minimum_32_22iiPfiiiS_
.visible .entry _Z14_minimum_32_22iiPfiiiS_(
	.param .u32 _Z14_minimum_32_22iiPfiiiS__param_0,
	.param .u32 _Z14_minimum_32_22iiPfiiiS__param_1,
	.param .u64 .ptr .align 1 _Z14_minimum_32_22iiPfiiiS__param_2,
	.param .u32 _Z14_minimum_32_22iiPfiiiS__param_3,
	.param .u32 _Z14_minimum_32_22iiPfiiiS__param_4,
	.param .u32 _Z14_minimum_32_22iiPfiiiS__param_5,
	.param .u64 .ptr .align 1 _Z14_minimum_32_22iiPfiiiS__param_6
)
{
	.reg .pred 	%p<16>;
	.reg .b32 	%r<26>;
	.reg .b32 	%f<31>;
	.reg .b64 	%rd<9>;
	// demoted variable
	.shared .align 4 .b8 _ZZ14_minimum_32_22iiPfiiiS_E6buffer[512];
	ld.param.u32 	%r14, [_Z14_minimum_32_22iiPfiiiS__param_1];
	ld.param.u64 	%rd3, [_Z14_minimum_32_22iiPfiiiS__param_2];
	ld.param.u32 	%r15, [_Z14_minimum_32_22iiPfiiiS__param_3];
	ld.param.u32 	%r16, [_Z14_minimum_32_22iiPfiiiS__param_4];
	ld.param.u32 	%r17, [_Z14_minimum_32_22iiPfiiiS__param_5];
	ld.param.u64 	%rd4, [_Z14_minimum_32_22iiPfiiiS__param_6];
	mov.u32 	%r24, %ctaid.x;
	mov.u32 	%r2, %ntid.x;
	setp.ge.s32 	%p1, %r24, %r17;
	@%p1 bra 	$L__BB6_12;
	mov.u32 	%r3, %tid.x;
	mul.lo.s32 	%r4, %r15, %r14;
	mul.lo.s32 	%r5, %r15, %r3;
	mul.lo.s32 	%r6, %r15, %r2;
	shl.b32 	%r18, %r3, 2;
	mov.u32 	%r19, _ZZ14_minimum_32_22iiPfiiiS_E6buffer;
	add.s32 	%r7, %r19, %r18;
	cvta.to.global.u64 	%rd1, %rd3;
	cvta.to.global.u64 	%rd2, %rd4;
$L__BB6_2:
	setp.gt.s32 	%p2, %r5, %r4;
	mov.f32 	%f30, 0f7F800000;
	@%p2 bra 	$L__BB6_5;
	div.s32 	%r20, %r24, %r15;
	mul.lo.s32 	%r21, %r20, %r15;
	sub.s32 	%r22, %r24, %r21;
	mad.lo.s32 	%r23, %r20, %r16, %r22;
	add.s32 	%r25, %r23, %r5;
	add.s32 	%r10, %r23, %r4;
	mov.f32 	%f30, 0f7F800000;
$L__BB6_4:
	mul.wide.s32 	%rd5, %r25, 4;
	add.s64 	%rd6, %rd1, %rd5;
	ld.global.f32 	%f6, [%rd6];
	setp.lt.f32 	%p3, %f30, %f6;
	selp.f32 	%f30, %f30, %f6, %p3;
	add.s32 	%r25, %r25, %r6;
	setp.le.s32 	%p4, %r25, %r10;
	@%p4 bra 	$L__BB6_4;
$L__BB6_5:
	setp.gt.u32 	%p5, %r3, 63;
	st.shared.f32 	[%r7], %f30;
	bar.sync 	0;
	@%p5 bra 	$L__BB6_7;
	ld.shared.f32 	%f7, [%r7];
	ld.shared.f32 	%f8, [%r7+256];
	setp.lt.f32 	%p6, %f7, %f8;
	selp.f32 	%f9, %f7, %f8, %p6;
	st.shared.f32 	[%r7], %f9;
$L__BB6_7:
	setp.gt.u32 	%p7, %r3, 31;
	bar.sync 	0;
	@%p7 bra 	$L__BB6_9;
	ld.volatile.shared.f32 	%f10, [%r7];
	ld.volatile.shared.f32 	%f11, [%r7+128];
	setp.lt.f32 	%p8, %f10, %f11;
	selp.f32 	%f12, %f10, %f11, %p8;
	st.volatile.shared.f32 	[%r7], %f12;
	ld.volatile.shared.f32 	%f13, [%r7];
	ld.volatile.shared.f32 	%f14, [%r7+64];
	setp.lt.f32 	%p9, %f13, %f14;
	selp.f32 	%f15, %f13, %f14, %p9;
	st.volatile.shared.f32 	[%r7], %f15;
	ld.volatile.shared.f32 	%f16, [%r7];
	ld.volatile.shared.f32 	%f17, [%r7+32];
	setp.lt.f32 	%p10, %f16, %f17;
	selp.f32 	%f18, %f16, %f17, %p10;
	st.volatile.shared.f32 	[%r7], %f18;
	ld.volatile.shared.f32 	%f19, [%r7];
	ld.volatile.shared.f32 	%f20, [%r7+16];
	setp.lt.f32 	%p11, %f19, %f20;
	selp.f32 	%f21, %f19, %f20, %p11;
	st.volatile.shared.f32 	[%r7], %f21;
	ld.volatile.shared.f32 	%f22, [%r7];
	ld.volatile.shared.f32 	%f23, [%r7+8];
	setp.lt.f32 	%p12, %f22, %f23;
	selp.f32 	%f24, %f22, %f23, %p12;
	st.volatile.shared.f32 	[%r7], %f24;
	ld.volatile.shared.f32 	%f25, [%r7];
	ld.volatile.shared.f32 	%f26, [%r7+4];
	setp.lt.f32 	%p13, %f25, %f26;
	selp.f32 	%f27, %f25, %f26, %p13;
	st.volatile.shared.f32 	[%r7], %f27;
$L__BB6_9:
	setp.ne.s32 	%p14, %r3, 0;
	bar.sync 	0;
	@%p14 bra 	$L__BB6_11;
	ld.shared.f32 	%f28, [_ZZ14_minimum_32_22iiPfiiiS_E6buffer];
	mul.wide.s32 	%rd7, %r24, 4;
	add.s64 	%rd8, %rd2, %rd7;
	st.global.f32 	[%rd8], %f28;
$L__BB6_11:
	add.s32 	%r24, %r24, %r2;
	setp.lt.s32 	%p15, %r24, %r17;
	@%p15 bra 	$L__BB6_2;
$L__BB6_12:
	ret;

}
	// .globl	_Z14_minimum_64_22iiPdiiiS_
.visible .entry _Z14_minimum_64_22iiPdiiiS_(
	.param .u32 _Z14_minimum_64_22iiPdiiiS__param_0,
	.param .u32 _Z14_minimum_64_22iiPdiiiS__param_1,
	.param .u64 .ptr .align 1 _Z14_minimum_64_22iiPdiiiS__param_2,
	.param .u32 _Z14_minimum_64_22iiPdiiiS__param_3,
	.param .u32 _Z14_minimum_64_22iiPdiiiS__param_4,
	.param .u32 _Z14_minimum_64_22iiPdiiiS__param_5,
	.param .u64 .ptr .align 1 _Z14_minimum_64_22iiPdiiiS__param_6
)
{
	.reg .pred 	%p<16>;
	.reg .b32 	%r<26>;
	.reg .b64 	%rd<9>;
	.reg .b64 	%fd<31>;
	// demoted variable
	.shared .align 8 .b8 _ZZ14_minimum_64_22iiPdiiiS_E6buffer[1024];
	ld.param.u32 	%r14, [_Z14_minimum_64_22iiPdiiiS__param_1];
	ld.param.u64 	%rd3, [_Z14_minimum_64_22iiPdiiiS__param_2];
	ld.param.u32 	%r15, [_Z14_minimum_64_22iiPdiiiS__param_3];
	ld.param.u32 	%r16, [_Z14_minimum_64_22iiPdiiiS__param_4];
	ld.param.u32 	%r17, [_Z14_minimum_64_22iiPdiiiS__param_5];
	ld.param.u64 	%rd4, [_Z14_minimum_64_22iiPdiiiS__param_6];
	mov.u32 	%r24, %ctaid.x;
	mov.u32 	%r2, %ntid.x;
	setp.ge.s32 	%p1, %r24, %r17;
	@%p1 bra 	$L__BB7_12;
	mov.u32 	%r3, %tid.x;
	mul.lo.s32 	%r4, %r15, %r14;
	mul.lo.s32 	%r5, %r15, %r3;
	mul.lo.s32 	%r6, %r15, %r2;
	shl.b32 	%r18, %r3, 3;
	mov.u32 	%r19, _ZZ14_minimum_64_22iiPdiiiS_E6buffer;
	add.s32 	%r7, %r19, %r18;
	cvta.to.global.u64 	%rd1, %rd3;
	cvta.to.global.u64 	%rd2, %rd4;
$L__BB7_2:
	setp.gt.s32 	%p2, %r5, %r4;
	mov.f64 	%fd30, 0d7FF0000000000000;
	@%p2 bra 	$L__BB7_5;
	div.s32 	%r20, %r24, %r15;
	mul.lo.s32 	%r21, %r20, %r15;
	sub.s32 	%r22, %r24, %r21;
	mad.lo.s32 	%r23, %r20, %r16, %r22;
	add.s32 	%r25, %r23, %r5;
	add.s32 	%r10, %r23, %r4;
	mov.f64 	%fd30, 0d7FF0000000000000;
$L__BB7_4:
	mul.wide.s32 	%rd5, %r25, 8;
	add.s64 	%rd6, %rd1, %rd5;
	ld.global.f64 	%fd6, [%rd6];
	setp.lt.f64 	%p3, %fd30, %fd6;
	selp.f64 	%fd30, %fd30, %fd6, %p3;
	add.s32 	%r25, %r25, %r6;
	setp.le.s32 	%p4, %r25, %r10;
	@%p4 bra 	$L__BB7_4;
$L__BB7_5:
	setp.gt.u32 	%p5, %r3, 63;
	st.shared.f64 	[%r7], %fd30;
	bar.sync 	0;
	@%p5 bra 	$L__BB7_7;
	ld.shared.f64 	%fd7, [%r7];
	ld.shared.f64 	%fd8, [%r7+512];
	setp.lt.f64 	%p6, %fd7, %fd8;
	selp.f64 	%fd9, %fd7, %fd8, %p6;
	st.shared.f64 	[%r7], %fd9;
$L__BB7_7:
	setp.gt.u32 	%p7, %r3, 31;
	bar.sync 	0;
	@%p7 bra 	$L__BB7_9;
	ld.volatile.shared.f64 	%fd10, [%r7];
	ld.volatile.shared.f64 	%fd11, [%r7+256];
	setp.lt.f64 	%p8, %fd10, %fd11;
	selp.f64 	%fd12, %fd10, %fd11, %p8;
	st.volatile.shared.f64 	[%r7], %fd12;
	ld.volatile.shared.f64 	%fd13, [%r7];
	ld.volatile.shared.f64 	%fd14, [%r7+128];
	setp.lt.f64 	%p9, %fd13, %fd14;
	selp.f64 	%fd15, %fd13, %fd14, %p9;
	st.volatile.shared.f64 	[%r7], %fd15;
	ld.volatile.shared.f64 	%fd16, [%r7];
	ld.volatile.shared.f64 	%fd17, [%r7+64];
	setp.lt.f64 	%p10, %fd16, %fd17;
	selp.f64 	%fd18, %fd16, %fd17, %p10;
	st.volatile.shared.f64 	[%r7], %fd18;
	ld.volatile.shared.f64 	%fd19, [%r7];
	ld.volatile.shared.f64 	%fd20, [%r7+32];
	setp.lt.f64 	%p11, %fd19, %fd20;
	selp.f64 	%fd21, %fd19, %fd20, %p11;
	st.volatile.shared.f64 	[%r7], %fd21;
	ld.volatile.shared.f64 	%fd22, [%r7];
	ld.volatile.shared.f64 	%fd23, [%r7+16];
	setp.lt.f64 	%p12, %fd22, %fd23;
	selp.f64 	%fd24, %fd22, %fd23, %p12;
	st.volatile.shared.f64 	[%r7], %fd24;
	ld.volatile.shared.f64 	%fd25, [%r7];
	ld.volatile.shared.f64 	%fd26, [%r7+8];
	setp.lt.f64 	%p13, %fd25, %fd26;
	selp.f64 	%fd27, %fd25, %fd26, %p13;
	st.volatile.shared.f64 	[%r7], %fd27;
$L__BB7_9:
	setp.ne.s32 	%p14, %r3, 0;
	bar.sync 	0;
	@%p14 bra 	$L__BB7_11;
	ld.shared.f64 	%fd28, [_ZZ14_minimum_64_22iiPdiiiS_E6buffer];
	mul.wide.s32 	%rd7, %r24, 8;
	add.s64 	%rd8, %rd2, %rd7;
	st.global.f64 	[%rd8], %fd28;
$L__BB7_11:
	add.s32 	%r24, %r24, %r2;
	setp.lt.s32 	%p15, %r24, %r17;
	@%p15 bra 	$L__BB7_2;
$L__BB7_12:
	ret;

}
	// .globl	_Z13_sumabs_32_22iiPfiiiS_
.visible .entry _Z13_sumabs_32_22iiPfiiiS_(
	.param .u32 _Z13_sumabs_32_22iiPfiiiS__param_0,
	.param .u32 _Z13_sumabs_32_22iiPfiiiS__param_1,
	.param .u64 .ptr .align 1 _Z13_sumabs_32_22iiPfiiiS__param_2,
	.param .u32 _Z13_sumabs_32_22iiPfiiiS__param_3,
	.param .u32 _Z13_sumabs_32_22iiPfiiiS__param_4,
	.param .u32 _Z13_sumabs_32_22iiPfiiiS__param_5,
	.param .u64 .ptr .align 1 _Z13_sumabs_32_22iiPfiiiS__param_6
)
{
	.reg .pred 	%p<9>;
	.reg .b32 	%r<26>;
	.reg .b32 	%f<33>;
	.reg .b64 	%rd<9>;
	// demoted variable
	.shared .align 4 .b8 _ZZ13_sumabs_32_22iiPfiiiS_E6buffer[512];
	ld.param.u32 	%r14, [_Z13_sumabs_32_22iiPfiiiS__param_1];
	ld.param.u64 	%rd3, [_Z13_sumabs_32_22iiPfiiiS__param_2];
	ld.param.u32 	%r15, [_Z13_sumabs_32_22iiPfiiiS__param_3];
	ld.param.u32 	%r16, [_Z13_sumabs_32_22iiPfiiiS__param_4];
	ld.param.u32 	%r17, [_Z13_sumabs_32_22iiPfiiiS__param_5];
	ld.param.u64 	%rd4, [_Z13_sumabs_32_22iiPfiiiS__param_6];
	mov.u32 	%r24, %ctaid.x;
	mov.u32 	%r2, %ntid.x;
	setp.ge.s32 	%p1, %r24, %r17;
	@%p1 bra 	$L__BB8_12;
	mov.u32 	%r3, %tid.x;
	mul.lo.s32 	%r4, %r15, %r14;
	mul.lo.s32 	%r5, %r15, %r3;
	mul.lo.s32 	%r6, %r15, %r2;
	shl.b32 	%r18, %r3, 2;
	mov.u32 	%r19, _ZZ13_sumabs_32_22iiPfiiiS_E6buffer;
	add.s32 	%r7, %r19, %r18;
	cvta.to.global.u64 	%rd1, %rd3;
	cvta.to.global.u64 	%rd2, %rd4;
$L__BB8_2:
	setp.gt.s32 	%p2, %r5, %r4;
	mov.f32 	%f32, 0f00000000;
	@%p2 bra 	$L__BB8_5;
	div.s32 	%r20, %r24, %r15;
	mul.lo.s32 	%r21, %r20, %r15;
	sub.s32 	%r22, %r24, %r21;
	mad.lo.s32 	%r23, %r20, %r16, %r22;
	add.s32 	%r25, %r23, %r5;
	add.s32 	%r10, %r23, %r4;
	mov.f32 	%f32, 0f00000000;
$L__BB8_4:
	mul.wide.s32 	%rd5, %r25, 4;
	add.s64 	%rd6, %rd1, %rd5;
	ld.global.f32 	%f6, [%rd6];
	setp.lt.f32 	%p3, %f6, 0f00000000;
	neg.f32 	%f7, %f6;
	selp.f32 	%f8, %f7, %f6, %p3;
	add.f32 	%f32, %f32, %f8;
	add.s32 	%r25, %r25, %r6;
	setp.le.s32 	%p4, %r25, %r10;
	@%p4 bra 	$L__BB8_4;
$L__BB8_5:
	setp.gt.u32 	%p5, %r3, 63;
	st.shared.f32 	[%r7], %f32;
	bar.sync 	0;
	@%p5 bra 	$L__BB8_7;
	ld.shared.f32 	%f9, [%r7];
	ld.shared.f32 	%f10, [%r7+256];
	add.f32 	%f11, %f9, %f10;
	st.shared.f32 	[%r7], %f11;
$L__BB8_7:
	setp.gt.u32 	%p6, %r3, 31;
	bar.sync 	0;
	@%p6 bra 	$L__BB8_9;
	ld.volatile.shared.f32 	%f12, [%r7];
	ld.volatile.shared.f32 	%f13, [%r7+128];
	add.f32 	%f14, %f12, %f13;
	st.volatile.shared.f32 	[%r7], %f14;
	ld.volatile.shared.f32 	%f15, [%r7];
	ld.volatile.shared.f32 	%f16, [%r7+64];
	add.f32 	%f17, %f15, %f16;
	st.volatile.shared.f32 	[%r7], %f17;
	ld.volatile.shared.f32 	%f18, [%r7];
	ld.volatile.shared.f32 	%f19, [%r7+32];
	add.f32 	%f20, %f18, %f19;
	st.volatile.shared.f32 	[%r7], %f20;
	ld.volatile.shared.f32 	%f21, [%r7];
	ld.volatile.shared.f32 	%f22, [%r7+16];
	add.f32 	%f23, %f21, %f22;
	st.volatile.shared.f32 	[%r7], %f23;
	ld.volatile.shared.f32 	%f24, [%r7];
	ld.volatile.shared.f32 	%f25, [%r7+8];
	add.f32 	%f26, %f24, %f25;
	st.volatile.shared.f32 	[%r7], %f26;
	ld.volatile.shared.f32 	%f27, [%r7];
	ld.volatile.shared.f32 	%f28, [%r7+4];
	add.f32 	%f29, %f27, %f28;
	st.volatile.shared.f32 	[%r7], %f29;
$L__BB8_9:
	setp.ne.s32 	%p7, %r3, 0;
	bar.sync 	0;
	@%p7 bra 	$L__BB8_11;
	ld.shared.f32 	%f30, [_ZZ13_sumabs_32_22iiPfiiiS_E6buffer];
	mul.wide.s32 	%rd7, %r24, 4;
	add.s64 	%rd8, %rd2, %rd7;
	st.global.f32 	[%rd8], %f30;
$L__BB8_11:
	add.s32 	%r24, %r24, %r2;
	setp.lt.s32 	%p8, %r24, %r17;
	@%p8 bra 	$L__BB8_2;
$L__BB8_12:
	ret;

}
	// .globl	_Z13_sumabs_64_22iiPdiiiS_
.visible .entry _Z13_sumabs_64_22iiPdiiiS_(
	.param .u32 _Z13_sumabs_64_22iiPdiiiS__param_0,
	.param .u32 _Z13_sumabs_64_22iiPdiiiS__param_1,
	.param .u64 .ptr .align 1 _Z13_sumabs_64_22iiPdiiiS__param_2,
	.param .u32 _Z13_sumabs_64_22iiPdiiiS__param_3,
	.param .u32 _Z13_sumabs_64_22iiPdiiiS__param_4,
	.param .u32 _Z13_sumabs_64_22iiPdiiiS__param_5,
	.param .u64 .ptr .align 1 _Z13_sumabs_64_22iiPdiiiS__param_6
)
{
	.reg .pred 	%p<9>;
	.reg .b32 	%r<26>;
	.reg .b64 	%rd<9>;
	.reg .b64 	%fd<33>;
	// demoted variable
	.shared .align 8 .b8 _ZZ13_sumabs_64_22iiPdiiiS_E6buffer[1024];
	ld.param.u32 	%r14, [_Z13_sumabs_64_22iiPdiiiS__param_1];
	ld.param.u64 	%rd3, [_Z13_sumabs_64_22iiPdiiiS__param_2];
	ld.param.u32 	%r15, [_Z13_sumabs_64_22iiPdiiiS__param_3];
	ld.param.u32 	%r16, [_Z13_sumabs_64_22iiPdiiiS__param_4];
	ld.param.u32 	%r17, [_Z13_sumabs_64_22iiPdiiiS__param_5];
	ld.param.u64 	%rd4, [_Z13_sumabs_64_22iiPdiiiS__param_6];
	mov.u32 	%r24, %ctaid.x;
	mov.u32 	%r2, %ntid.x;
	setp.ge.s32 	%p1, %r24, %r17;
	@%p1 bra 	$L__BB9_12;
	mov.u32 	%r3, %tid.x;
	mul.lo.s32 	%r4, %r15, %r14;
	mul.lo.s32 	%r5, %r15, %r3;
	mul.lo.s32 	%r6, %r15, %r2;
	shl.b32 	%r18, %r3, 3;
	mov.u32 	%r19, _ZZ13_sumabs_64_22iiPdiiiS_E6buffer;
	add.s32 	%r7, %r19, %r18;
	cvta.to.global.u64 	%rd1, %rd3;
	cvta.to.global.u64 	%rd2, %rd4;
$L__BB9_2:
	setp.gt.s32 	%p2, %r5, %r4;
	mov.f64 	%fd32, 0d0000000000000000;
	@%p2 bra 	$L__BB9_5;
	div.s32 	%r20, %r24, %r15;
	mul.lo.s32 	%r21, %r20, %r15;
	sub.s32 	%r22, %r24, %r21;
	mad.lo.s32 	%r23, %r20, %r16, %r22;
	add.s32 	%r25, %r23, %r5;
	add.s32 	%r10, %r23, %r4;
	mov.f64 	%fd32, 0d0000000000000000;
$L__BB9_4:
	mul.wide.s32 	%rd5, %r25, 8;
	add.s64 	%rd6, %rd1, %rd5;
	ld.global.f64 	%fd6, [%rd6];
	setp.lt.f64 	%p3, %fd6, 0d0000000000000000;
	neg.f64 	%fd7, %fd6;
	selp.f64 	%fd8, %fd7, %fd6, %p3;
	add.f64 	%fd32, %fd32, %fd8;
	add.s32 	%r25, %r25, %r6;
	setp.le.s32 	%p4, %r25, %r10;
	@%p4 bra 	$L__BB9_4;
$L__BB9_5:
	setp.gt.u32 	%p5, %r3, 63;
	st.shared.f64 	[%r7], %fd32;
	bar.sync 	0;
	@%p5 bra 	$L__BB9_7;
	ld.shared.f64 	%fd9, [%r7];
	ld.shared.f64 	%fd10, [%r7+512];
	add.f64 	%fd11, %fd9, %fd10;
	st.shared.f64 	[%r7], %fd11;
$L__BB9_7:
	setp.gt.u32 	%p6, %r3, 31;
	bar.sync 	0;
	@%p6 bra 	$L__BB9_9;
	ld.volatile.shared.f64 	%fd12, [%r7];
	ld.volatile.shared.f64 	%fd13, [%r7+256];
	add.f64 	%fd14, %fd12, %fd13;
	st.volatile.shared.f64 	[%r7], %fd14;
	ld.volatile.shared.f64 	%fd15, [%r7];
	ld.volatile.shared.f64 	%fd16, [%r7+128];
	add.f64 	%fd17, %fd15, %fd16;
	st.volatile.shared.f64 	[%r7], %fd17;
	ld.volatile.shared.f64 	%fd18, [%r7];
	ld.volatile.shared.f64 	%fd19, [%r7+64];
	add.f64 	%fd20, %fd18, %fd19;
	st.volatile.shared.f64 	[%r7], %fd20;
	ld.volatile.shared.f64 	%fd21, [%r7];
	ld.volatile.shared.f64 	%fd22, [%r7+32];
	add.f64 	%fd23, %fd21, %fd22;
	st.volatile.shared.f64 	[%r7], %fd23;
	ld.volatile.shared.f64 	%fd24, [%r7];
	ld.volatile.shared.f64 	%fd25, [%r7+16];
	add.f64 	%fd26, %fd24, %fd25;
	st.volatile.shared.f64 	[%r7], %fd26;
	ld.volatile.shared.f64 	%fd27, [%r7];
	ld.volatile.shared.f64 	%fd28, [%r7+8];
	add.f64 	%fd29, %fd27, %fd28;
	st.volatile.shared.f64 	[%r7], %fd29;
$L__BB9_9:
	setp.ne.s32 	%p7, %r3, 0;
	bar.sync 	0;
	@%p7 bra 	$L__BB9_11;
	ld.shared.f64 	%fd30, [_ZZ13_sumabs_64_22iiPdiiiS_E6buffer];
	mul.wide.s32 	%rd7, %r24, 8;
	add.s64 	%rd8, %rd2, %rd7;
	st.global.f64 	[%rd8], %fd30;
$L__BB9_11:
	add.s32 	%r24, %r24, %r2;
	setp.lt.s32 	%p8, %r24, %r17;
	@%p8 bra 	$L__BB9_2;
$L__BB9_12:
	ret;

}
	// .globl	_Z14_sumabs2_32_22iiPfiiiS_
.visible .entry _Z14_sumabs2_32_22iiPfiiiS_(
	.param .u32 _Z14_sumabs2_32_22iiPfiiiS__param_0,
	.param .u32 _Z14_sumabs2_32_22iiPfiiiS__param_1,
	.param .u64 .ptr .align 1 _Z14_sumabs2_32_22iiPfiiiS__param_2,
	.param .u32 _Z14_sumabs2_32_22iiPfiiiS__param_3,
	.param .u32 _Z14_sumabs2_32_22iiPfiiiS__param_4,
	.param .u32 _Z14_sumabs2_32_22iiPfiiiS__param_5,
	.param .u64 .ptr .align 1 _Z14_sumabs2_32_22iiPfiiiS__param_6
)
{
	.reg .pred 	%p<8>;
	.reg .b32 	%r<26>;
	.reg .b32 	%f<31>;
	.reg .b64 	%rd<9>;
	// demoted variable
	.shared .align 4 .b8 _ZZ14_sumabs2_32_22iiPfiiiS_E6buffer[512];
	ld.param.u32 	%r14, [_Z14_sumabs2_32_22iiPfiiiS__param_1];
	ld.param.u64 	%rd3, [_Z14_sumabs2_32_22iiPfiiiS__param_2];
	ld.param.u32 	%r15, [_Z14_sumabs2_32_22iiPfiiiS__param_3];
	ld.param.u32 	%r16, [_Z14_sumabs2_32_22iiPfiiiS__param_4];
	ld.param.u32 	%r17, [_Z14_sumabs2_32_22iiPfiiiS__param_5];
	ld.param.u64 	%rd4, [_Z14_sumabs2_32_22iiPfiiiS__param_6];
	mov.u32 	%r24, %ctaid.x;
	mov.u32 	%r2, %ntid.x;
	setp.ge.s32 	%p1, %r24, %r17;
	@%p1 bra 	$L__BB10_12;
	mov.u32 	%r3, %tid.x;
	mul.lo.s32 	%r4, %r15, %r14;
	mul.lo.s32 	%r5, %r15, %r3;
	mul.lo.s32 	%r6, %r15, %r2;
	shl.b32 	%r18, %r3, 2;
	mov.u32 	%r19, _ZZ14_sumabs2_32_22iiPfiiiS_E6buffer;
	add.s32 	%r7, %r19, %r18;
	cvta.to.global.u64 	%rd1, %rd3;
	cvta.to.global.u64 	%rd2, %rd4;
$L__BB10_2:
	setp.gt.s32 	%p2, %r5, %r4;
	mov.f32 	%f30, 0f00000000;
	@%p2 bra 	$L__BB10_5;
	div.s32 	%r20, %r24, %r15;
	mul.lo.s32 	%r21, %r20, %r15;
	sub.s32 	%r22, %r24, %r21;
	mad.lo.s32 	%r23, %r20, %r16, %r22;
	add.s32 	%r25, %r23, %r5;
	add.s32 	%r10, %r23, %r4;
	mov.f32 	%f30, 0f00000000;
$L__BB10_4:
	mul.wide.s32 	%rd5, %r25, 4;
	add.s64 	%rd6, %rd1, %rd5;
	ld.global.f32 	%f6, [%rd6];
	fma.rn.f32 	%f30, %f6, %f6, %f30;
	add.s32 	%r25, %r25, %r6;
	setp.le.s32 	%p3, %r25, %r10;
	@%p3 bra 	$L__BB10_4;
$L__BB10_5:
	setp.gt.u32 	%p4, %r3, 63;
	st.shared.f32 	[%r7], %f30;
	bar.sync 	0;
	@%p4 bra 	$L__BB10_7;
	ld.shared.f32 	%f7, [%r7];
	ld.shared.f32 	%f8, [%r7+256];
	add.f32 	%f9, %f7, %f8;
	st.shared.f32 	[%r7], %f9;
$L__BB10_7:
	setp.gt.u32 	%p5, %r3, 31;
	bar.sync 	0;
	@%p5 bra 	$L__BB10_9;
	ld.volatile.shared.f32 	%f10, [%r7];
	ld.volatile.shared.f32 	%f11, [%r7+128];
	add.f32 	%f12, %f10, %f11;
	st.volatile.shared.f32 	[%r7], %f12;
	ld.volatile.shared.f32 	%f13, [%r7];
	ld.volatile.shared.f32 	%f14, [%r7+64];
	add.f32 	%f15, %f13, %f14;
	st.volatile.shared.f32 	[%r7], %f15;
	ld.volatile.shared.f32 	%f16, [%r7];
	ld.volatile.shared.f32 	%f17, [%r7+32];
	add.f32 	%f18, %f16, %f17;
	st.volatile.shared.f32 	[%r7], %f18;
	ld.volatile.shared.f32 	%f19, [%r7];
	ld.volatile.shared.f32 	%f20, [%r7+16];
	add.f32 	%f21, %f19, %f20;
	st.volatile.shared.f32 	[%r7], %f21;
	ld.volatile.shared.f32 	%f22, [%r7];
	ld.volatile.shared.f32 	%f23, [%r7+8];
	add.f32 	%f24, %f22, %f23;
	st.volatile.shared.f32 	[%r7], %f24;
	ld.volatile.shared.f32 	%f25, [%r7];
	ld.volatile.shared.f32 	%f26, [%r7+4];
	add.f32 	%f27, %f25, %f26;
	st.volatile.shared.f32 	[%r7], %f27;
$L__BB10_9:
	setp.ne.s32 	%p6, %r3, 0;
	bar.sync 	0;
	@%p6 bra 	$L__BB10_11;
	ld.shared.f32 	%f28, [_ZZ14_sumabs2_32_22iiPfiiiS_E6buffer];
	mul.wide.s32 	%rd7, %r24, 4;
	add.s64 	%rd8, %rd2, %rd7;
	st.global.f32 	[%rd8], %f28;
$L__BB10_11:
	add.s32 	%r24, %r24, %r2;
	setp.lt.s32 	%p7, %r24, %r17;
	@%p7 bra 	$L__BB10_2;
$L__BB10_12:
	ret;

}
	// .globl	_Z14_sumabs2_64_22iiPdiiiS_
.visible .entry _Z14_sumabs2_64_22iiPdiiiS_(
	.param .u32 _Z14_sumabs2_64_22iiPdiiiS__param_0,
	.param .u32 _Z14_sumabs2_64_22iiPdiiiS__param_1,
	.param .u64 .ptr .align 1 _Z14_sumabs2_64_22iiPdiiiS__param_2,
	.param .u32 _Z14_sumabs2_64_22iiPdiiiS__param_3,
	.param .u32 _Z14_sumabs2_64_22iiPdiiiS__param_4,
	.param .u32 _Z14_sumabs2_64_22iiPdiiiS__param_5,
	.param .u64 .ptr .align 1 _Z14_sumabs2_64_22iiPdiiiS__param_6
)
{
	.reg .pred 	%p<8>;
	.reg .b32 	%r<26>;
	.reg .b64 	%rd<9>;
	.reg .b64 	%fd<31>;
	// demoted variable
	.shared .align 8 .b8 _ZZ14_sumabs2_64_22iiPdiiiS_E6buffer[1024];
	ld.param.u32 	%r14, [_Z14_sumabs2_64_22iiPdiiiS__param_1];
	ld.param.u64 	%rd3, [_Z14_sumabs2_64_22iiPdiiiS__param_2];
	ld.param.u32 	%r15, [_Z14_sumabs2_64_22iiPdiiiS__param_3];
	ld.param.u32 	%r16, [_Z14_sumabs2_64_22iiPdiiiS__param_4];
	ld.param.u32 	%r17, [_Z14_sumabs2_64_22iiPdiiiS__param_5];
	ld.param.u64 	%rd4, [_Z14_sumabs2_64_22iiPdiiiS__param_6];
	mov.u32 	%r24, %ctaid.x;
	mov.u32 	%r2, %ntid.x;
	setp.ge.s32 	%p1, %r24, %r17;
	@%p1 bra 	$L__BB11_12;
	mov.u32 	%r3, %tid.x;
	mul.lo.s32 	%r4, %r15, %r14;
	mul.lo.s32 	%r5, %r15, %r3;
	mul.lo.s32 	%r6, %r15, %r2;
	shl.b32 	%r18, %r3, 3;
	mov.u32 	%r19, _ZZ14_sumabs2_64_22iiPdiiiS_E6buffer;
	add.s32 	%r7, %r19, %r18;
	cvta.to.global.u64 	%rd1, %rd3;
	cvta.to.global.u64 	%rd2, %rd4;
$L__BB11_2:
	setp.gt.s32 	%p2, %r5, %r4;
	mov.f64 	%fd30, 0d0000000000000000;
	@%p2 bra 	$L__BB11_5;
	div.s32 	%r20, %r24, %r15;
	mul.lo.s32 	%r21, %r20, %r15;
	sub.s32 	%r22, %r24, %r21;
	mad.lo.s32 	%r23, %r20, %r16, %r22;
	add.s32 	%r25, %r23, %r5;
	add.s32 	%r10, %r23, %r4;
	mov.f64 	%fd30, 0d0000000000000000;
$L__BB11_4:
	mul.wide.s32 	%rd5, %r25, 8;
	add.s64 	%rd6, %rd1, %rd5;
	ld.global.f64 	%fd6, [%rd6];
	fma.rn.f64 	%fd30, %fd6, %fd6, %fd30;
	add.s32 	%r25, %r25, %r6;
	setp.le.s32 	%p3, %r25, %r10;
	@%p3 bra 	$L__BB11_4;
$L__BB11_5:
	setp.gt.u32 	%p4, %r3, 63;
	st.shared.f64 	[%r7], %fd30;
	bar.sync 	0;
	@%p4 bra 	$L__BB11_7;
	ld.shared.f64 	%fd7, [%r7];
	ld.shared.f64 	%fd8, [%r7+512];
	add.f64 	%fd9, %fd7, %fd8;
	st.shared.f64 	[%r7], %fd9;
$L__BB11_7:
	setp.gt.u32 	%p5, %r3, 31;
	bar.sync 	0;
	@%p5 bra 	$L__BB11_9;
	ld.volatile.shared.f64 	%fd10, [%r7];
	ld.volatile.shared.f64 	%fd11, [%r7+256];
	add.f64 	%fd12, %fd10, %fd11;
	st.volatile.shared.f64 	[%r7], %fd12;
	ld.volatile.shared.f64 	%fd13, [%r7];
	ld.volatile.shared.f64 	%fd14, [%r7+128];
	add.f64 	%fd15, %fd13, %fd14;
	st.volatile.shared.f64 	[%r7], %fd15;
	ld.volatile.shared.f64 	%fd16, [%r7];
	ld.volatile.shared.f64 	%fd17, [%r7+64];
	add.f64 	%fd18, %fd16, %fd17;
	st.volatile.shared.f64 	[%r7], %fd18;
	ld.volatile.shared.f64 	%fd19, [%r7];
	ld.volatile.shared.f64 	%fd20, [%r7+32];
	add.f64 	%fd21, %fd19, %fd20;
	st.volatile.shared.f64 	[%r7], %fd21;
	ld.volatile.shared.f64 	%fd22, [%r7];
	ld.volatile.shared.f64 	%fd23, [%r7+16];
	add.f64 	%fd24, %fd22, %fd23;
	st.volatile.shared.f64 	[%r7], %fd24;
	ld.volatile.shared.f64 	%fd25, [%r7];
	ld.volatile.shared.f64 	%fd26, [%r7+8];
	add.f64 	%fd27, %fd25, %fd26;
	st.volatile.shared.f64 	[%r7], %fd27;
$L__BB11_9:
	setp.ne.s32 	%p6, %r3, 0;
	bar.sync 	0;
	@%p6 bra 	$L__BB11_11;
	ld.shared.f64 	%fd28, [_ZZ14_sumabs2_64_22iiPdiiiS_E6buffer];
	mul.wide.s32 	%rd7, %r24, 8;
	add.s64 	%rd8, %rd2, %rd7;
	st.global.f64 	[%rd8], %fd28;
$L__BB11_11:
	add.s32 	%r24, %r24, %r2;
	setp.lt.s32 	%p7, %r24, %r17;
	@%p7 bra 	$L__BB11_2;
$L__BB11_12:
	ret;

}
	// .globl	_Z13_maxabs_32_22iiPfiiiS_
.visible .entry _Z13_maxabs_32_22iiPfiiiS_(
	.param .u32 _Z13_maxabs_32_22iiPfiiiS__param_0,
	.param .u32 _Z13_maxabs_32_22iiPfiiiS__param_1,
	.param .u64 .ptr .align 1 _Z13_maxabs_32_22iiPfiiiS__param_2,
	.param .u32 _Z13_maxabs_32_22iiPfiiiS__param_3,
	.param .u32 _Z13_maxabs_32_22iiPfiiiS__param_4,
	.param .u32 _Z13_maxabs_32_22iiPfiiiS__param_5,
	.param .u64 .ptr .align 1 _Z13_maxabs_32_22iiPfiiiS__param_6
)
{
	.reg .pred 	%p<17>;
	.reg .b32 	%r<26>;
	.reg .b32 	%f<33>;
	.reg .b64 	%rd<9>;
	// demoted variable
	.shared .align 4 .b8 _ZZ13_maxabs_32_22iiPfiiiS_E6buffer[512];
	ld.param.u32 	%r14, [_Z13_maxabs_32_22iiPfiiiS__param_1];
	ld.param.u64 	%rd3, [_Z13_maxabs_32_22iiPfiiiS__param_2];
	ld.param.u32 	%r15, [_Z13_maxabs_32_22iiPfiiiS__param_3];
	ld.param.u32 	%r16, [_Z13_maxabs_32_22iiPfiiiS__param_4];
	ld.param.u32 	%r17, [_Z13_maxabs_32_22iiPfiiiS__param_5];
	ld.param.u64 	%rd4, [_Z13_maxabs_32_22iiPfiiiS__param_6];
	mov.u32 	%r24, %ctaid.x;
	mov.u32 	%r2, %ntid.x;
	setp.ge.s32 	%p1, %r24, %r17;
	@%p1 bra 	$L__BB12_12;
	mov.u32 	%r3, %tid.x;
	mul.lo.s32 	%r4, %r15, %r14;
	mul.lo.s32 	%r5, %r15, %r3;
	mul.lo.s32 	%r6, %r15, %r2;
	shl.b32 	%r18, %r3, 2;
	mov.u32 	%r19, _ZZ13_maxabs_32_22iiPfiiiS_E6buffer;
	add.s32 	%r7, %r19, %r18;
	cvta.to.global.u64 	%rd1, %rd3;
	cvta.to.global.u64 	%rd2, %rd4;
$L__BB12_2:
	setp.gt.s32 	%p2, %r5, %r4;
	mov.f32 	%f32, 0f00000000;
	@%p2 bra 	$L__BB12_5;
	div.s32 	%r20, %r24, %r15;
	mul.lo.s32 	%r21, %r20, %r15;
	sub.s32 	%r22, %r24, %r21;
	mad.lo.s32 	%r23, %r20, %r16, %r22;
	add.s32 	%r25, %r23, %r5;
	add.s32 	%r10, %r23, %r4;
	mov.f32 	%f32, 0f00000000;
$L__BB12_4:
	mul.wide.s32 	%rd5, %r25, 4;
	add.s64 	%rd6, %rd1, %rd5;
	ld.global.f32 	%f6, [%rd6];
	setp.lt.f32 	%p3, %f6, 0f00000000;
	neg.f32 	%f7, %f6;
	selp.f32 	%f8, %f7, %f6, %p3;
	setp.gt.f32 	%p4, %f32, %f8;
	selp.f32 	%f32, %f32, %f8, %p4;
	add.s32 	%r25, %r25, %r6;
	setp.le.s32 	%p5, %r25, %r10;
	@%p5 bra 	$L__BB12_4;
$L__BB12_5:
	setp.gt.u32 	%p6, %r3, 63;
	st.shared.f32 	[%r7], %f32;
	bar.sync 	0;
	@%p6 bra 	$L__BB12_7;
	ld.shared.f32 	%f9, [%r7];
	ld.shared.f32 	%f10, [%r7+256];
	setp.gt.f32 	%p7, %f9, %f10;
	selp.f32 	%f11, %f9, %f10, %p7;
	st.shared.f32 	[%r7], %f11;
$L__BB12_7:
	setp.gt.u32 	%p8, %r3, 31;
	bar.sync 	0;
	@%p8 bra 	$L__BB12_9;
	ld.volatile.shared.f32 	%f12, [%r7];
	ld.volatile.shared.f32 	%f13, [%r7+128];
	setp.gt.f32 	%p9, %f12, %f13;
	selp.f32 	%f14, %f12, %f13, %p9;
	st.volatile.shared.f32 	[%r7], %f14;
	ld.volatile.shared.f32 	%f15, [%r7];
	ld.volatile.shared.f32 	%f16, [%r7+64];
	setp.gt.f32 	%p10, %f15, %f16;
	selp.f32 	%f17, %f15, %f16, %p10;
	st.volatile.shared.f32 	[%r7], %f17;
	ld.volatile.shared.f32 	%f18, [%r7];
	ld.volatile.shared.f32 	%f19, [%r7+32];
	setp.gt.f32 	%p11, %f18, %f19;
	selp.f32 	%f20, %f18, %f19, %p11;
	st.volatile.shared.f32 	[%r7], %f20;
	ld.volatile.shared.f32 	%f21, [%r7];
	ld.volatile.shared.f32 	%f22, [%r7+16];
	setp.gt.f32 	%p12, %f21, %f22;
	selp.f32 	%f23, %f21, %f22, %p12;
	st.volatile.shared.f32 	[%r7], %f23;
	ld.volatile.shared.f32 	%f24, [%r7];
	ld.volatile.shared.f32 	%f25, [%r7+8];
	setp.gt.f32 	%p13, %f24, %f25;
	selp.f32 	%f26, %f24, %f25, %p13;
	st.volatile.shared.f32 	[%r7], %f26;
	ld.volatile.shared.f32 	%f27, [%r7];
	ld.volatile.shared.f32 	%f28, [%r7+4];
	setp.gt.f32 	%p14, %f27, %f28;
	selp.f32 	%f29, %f27, %f28, %p14;
	st.volatile.shared.f32 	[%r7], %f29;
$L__BB12_9:
	setp.ne.s32 	%p15, %r3, 0;
	bar.sync 	0;
	@%p15 bra 	$L__BB12_11;
	ld.shared.f32 	%f30, [_ZZ13_maxabs_32_22iiPfiiiS_E6buffer];
	mul.wide.s32 	%rd7, %r24, 4;
	add.s64 	%rd8, %rd2, %rd7;
	st.global.f32 	[%rd8], %f30;
$L__BB12_11:
	add.s32 	%r24, %r24, %r2;
	setp.lt.s32 	%p16, %r24, %r17;
	@%p16 bra 	$L__BB12_2;
$L__BB12_12:
	ret;

}
	// .globl	_Z13_maxabs_64_22iiPdiiiS_
.visible .entry _Z13_maxabs_64_22iiPdiiiS_(
	.param .u32 _Z13_maxabs_64_22iiPdiiiS__param_0,
	.param .u32 _Z13_maxabs_64_22iiPdiiiS__param_1,
	.param .u64 .ptr .align 1 _Z13_maxabs_64_22iiPdiiiS__param_2,
	.param .u32 _Z13_maxabs_64_22iiPdiiiS__param_3,
	.param .u32 _Z13_maxabs_64_22iiPdiiiS__param_4,
	.param .u32 _Z13_maxabs_64_22iiPdiiiS__param_5,
	.param .u64 .ptr .align 1 _Z13_maxabs_64_22iiPdiiiS__param_6
)
{
	.reg .pred 	%p<17>;
	.reg .b32 	%r<26>;
	.reg .b64 	%rd<9>;
	.reg .b64 	%fd<33>;
	// demoted variable
	.shared .align 8 .b8 _ZZ13_maxabs_64_22iiPdiiiS_E6buffer[1024];
	ld.param.u32 	%r14, [_Z13_maxabs_64_22iiPdiiiS__param_1];
	ld.param.u64 	%rd3, [_Z13_maxabs_64_22iiPdiiiS__param_2];
	ld.param.u32 	%r15, [_Z13_maxabs_64_22iiPdiiiS__param_3];
	ld.param.u32 	%r16, [_Z13_maxabs_64_22iiPdiiiS__param_4];
	ld.param.u32 	%r17, [_Z13_maxabs_64_22iiPdiiiS__param_5];
	ld.param.u64 	%rd4, [_Z13_maxabs_64_22iiPdiiiS__param_6];
	mov.u32 	%r24, %ctaid.x;
	mov.u32 	%r2, %ntid.x;
	setp.ge.s32 	%p1, %r24, %r17;
	@%p1 bra 	$L__BB13_12;
	mov.u32 	%r3, %tid.x;
	mul.lo.s32 	%r4, %r15, %r14;
	mul.lo.s32 	%r5, %r15, %r3;
	mul.lo.s32 	%r6, %r15, %r2;
	shl.b32 	%r18, %r3, 3;
	mov.u32 	%r19, _ZZ13_maxabs_64_22iiPdiiiS_E6buffer;
	add.s32 	%r7, %r19, %r18;
	cvta.to.global.u64 	%rd1, %rd3;
	cvta.to.global.u64 	%rd2, %rd4;
$L__BB13_2:
	setp.gt.s32 	%p2, %r5, %r4;
	mov.f64 	%fd32, 0d0000000000000000;
	@%p2 bra 	$L__BB13_5;
	div.s32 	%r20, %r24, %r15;
	mul.lo.s32 	%r21, %r20, %r15;
	sub.s32 	%r22, %r24, %r21;
	mad.lo.s32 	%r23, %r20, %r16, %r22;
	add.s32 	%r25, %r23, %r5;
	add.s32 	%r10, %r23, %r4;
	mov.f64 	%fd32, 0d0000000000000000;
$L__BB13_4:
	mul.wide.s32 	%rd5, %r25, 8;
	add.s64 	%rd6, %rd1, %rd5;
	ld.global.f64 	%fd6, [%rd6];
	setp.lt.f64 	%p3, %fd6, 0d0000000000000000;
	neg.f64 	%fd7, %fd6;
	selp.f64 	%fd8, %fd7, %fd6, %p3;
	setp.gt.f64 	%p4, %fd32, %fd8;
	selp.f64 	%fd32, %fd32, %fd8, %p4;
	add.s32 	%r25, %r25, %r6;
	setp.le.s32 	%p5, %r25, %r10;
	@%p5 bra 	$L__BB13_4;
$L__BB13_5:
	setp.gt.u32 	%p6, %r3, 63;
	st.shared.f64 	[%r7], %fd32;
	bar.sync 	0;
	@%p6 bra 	$L__BB13_7;
	ld.shared.f64 	%fd9, [%r7];
	ld.shared.f64 	%fd10, [%r7+512];
	setp.gt.f64 	%p7, %fd9, %fd10;
	selp.f64 	%fd11, %fd9, %fd10, %p7;
	st.shared.f64 	[%r7], %fd11;
$L__BB13_7:
	setp.gt.u32 	%p8, %r3, 31;
	bar.sync 	0;
	@%p8 bra 	$L__BB13_9;
	ld.volatile.shared.f64 	%fd12, [%r7];
	ld.volatile.shared.f64 	%fd13, [%r7+256];
	setp.gt.f64 	%p9, %fd12, %fd13;
	selp.f64 	%fd14, %fd12, %fd13, %p9;
	st.volatile.shared.f64 	[%r7], %fd14;
	ld.volatile.shared.f64 	%fd15, [%r7];
	ld.volatile.shared.f64 	%fd16, [%r7+128];
	setp.gt.f64 	%p10, %fd15, %fd16;
	selp.f64 	%fd17, %fd15, %fd16, %p10;
	st.volatile.shared.f64 	[%r7], %fd17;
	ld.volatile.shared.f64 	%fd18, [%r7];
	ld.volatile.shared.f64 	%fd19, [%r7+64];
	setp.gt.f64 	%p11, %fd18, %fd19;
	selp.f64 	%fd20, %fd18, %fd19, %p11;
	st.volatile.shared.f64 	[%r7], %fd20;
	ld.volatile.shared.f64 	%fd21, [%r7];
	ld.volatile.shared.f64 	%fd22, [%r7+32];
	setp.gt.f64 	%p12, %fd21, %fd22;
	selp.f64 	%fd23, %fd21, %fd22, %p12;
	st.volatile.shared.f64 	[%r7], %fd23;
	ld.volatile.shared.f64 	%fd24, [%r7];
	ld.volatile.shared.f64 	%fd25, [%r7+16];
	setp.gt.f64 	%p13, %fd24, %fd25;
	selp.f64 	%fd26, %fd24, %fd25, %p13;
	st.volatile.shared.f64 	[%r7], %fd26;
	ld.volatile.shared.f64 	%fd27, [%r7];
	ld.volatile.shared.f64 	%fd28, [%r7+8];
	setp.gt.f64 	%p14, %fd27, %fd28;
	selp.f64 	%fd29, %fd27, %fd28, %p14;
	st.volatile.shared.f64 	[%r7], %fd29;
$L__BB13_9:
	setp.ne.s32 	%p15, %r3, 0;
	bar.sync 	0;
	@%p15 bra 	$L__BB13_11;
	ld.shared.f64 	%fd30, [_ZZ13_maxabs_64_22iiPdiiiS_E6buffer];
	mul.wide.s32 	%rd7, %r24, 8;
	add.s64 	%rd8, %rd2, %rd7;
	st.global.f64 	[%rd8], %fd30;
$L__BB13_11:
	add.s32 	%r24, %r24, %r2;
	setp.lt.s32 	%p16, %r24, %r17;
	@%p16 bra 	$L__BB13_2;
$L__BB13_12:
	ret;

}
	// .globl	_Z13_minabs_32_22iiPfiiiS_
.visible .entry _Z13_minabs_32_22iiPfiiiS_(
	.param .u32 _Z13_minabs_32_22iiPfiiiS__param_0,
	.param .u32 _Z13_minabs_32_22iiPfiiiS__param_1,
	.param .u64 .ptr .align 1 _Z13_minabs_32_22iiPfiiiS__param_2,
	.param .u32 _Z13_minabs_32_22iiPfiiiS__param_3,
	.param .u32 _Z13_minabs_32_22iiPfiiiS__param_4,
	.param .u32 _Z13_minabs_32_22iiPfiiiS__param_5,
	.param .u64 .ptr .align 1 _Z13_minabs_32_22iiPfiiiS__param_6
)
{
	.reg .pred 	%p<17>;
	.reg .b32 	%r<26>;
	.reg .b32 	%f<33>;
	.reg .b64 	%rd<9>;
	// demoted variable
	.shared .align 4 .b8 _ZZ13_minabs_32_22iiPfiiiS_E6buffer[512];
	ld.param.u32 	%r14, [_Z13_minabs_32_22iiPfiiiS__param_1];
	ld.param.u64 	%rd3, [_Z13_minabs_32_22iiPfiiiS__param_2];
	ld.param.u32 	%r15, [_Z13_minabs_32_22iiPfiiiS__param_3];
	ld.param.u32 	%r16, [_Z13_minabs_32_22iiPfiiiS__param_4];
	ld.param.u32 	%r17, [_Z13_minabs_32_22iiPfiiiS__param_5];
	ld.param.u64 	%rd4, [_Z13_minabs_32_22iiPfiiiS__param_6];
	mov.u32 	%r24, %ctaid.x;
	mov.u32 	%r2, %ntid.x;
	setp.ge.s32 	%p1, %r24, %r17;
	@%p1 bra 	$L__BB14_12;
	mov.u32 	%r3, %tid.x;
	mul.lo.s32 	%r4, %r15, %r14;
	mul.lo.s32 	%r5, %r15, %r3;
	mul.lo.s32 	%r6, %r15, %r2;
	shl.b32 	%r18, %r3, 2;
	mov.u32 	%r19, _ZZ13_minabs_32_22iiPfiiiS_E6buffer;
	add.s32 	%r7, %r19, %r18;
	cvta.to.global.u64 	%rd1, %rd3;
	cvta.to.global.u64 	%rd2, %rd4;
$L__BB14_2:
	setp.gt.s32 	%p2, %r5, %r4;
	mov.f32 	%f32, 0f7F800000;
	@%p2 bra 	$L__BB14_5;
	div.s32 	%r20, %r24, %r15;
	mul.lo.s32 	%r21, %r20, %r15;
	sub.s32 	%r22, %r24, %r21;
	mad.lo.s32 	%r23, %r20, %r16, %r22;
	add.s32 	%r25, %r23, %r5;
	add.s32 	%r10, %r23, %r4;
	mov.f32 	%f32, 0f7F800000;
$L__BB14_4:
	mul.wide.s32 	%rd5, %r25, 4;
	add.s64 	%rd6, %rd1, %rd5;
	ld.global.f32 	%f6, [%rd6];
	setp.lt.f32 	%p3, %f6, 0f00000000;
	neg.f32 	%f7, %f6;
	selp.f32 	%f8, %f7, %f6, %p3;
	setp.lt.f32 	%p4, %f32, %f8;
	selp.f32 	%f32, %f32, %f8, %p4;
	add.s32 	%r25, %r25, %r6;
	setp.le.s32 	%p5, %r25, %r10;
	@%p5 bra 	$L__BB14_4;
$L__BB14_5:
	setp.gt.u32 	%p6, %r3, 63;
	st.shared.f32 	[%r7], %f32;
	bar.sync 	0;
	@%p6 bra 	$L__BB14_7;
	ld.shared.f32 	%f9, [%r7];
	ld.shared.f32 	%f10, [%r7+256];
	setp.lt.f32 	%p7, %f9, %f10;
	selp.f32 	%f11, %f9, %f10, %p7;
	st.shared.f32 	[%r7], %f11;
$L__BB14_7:
	setp.gt.u32 	%p8, %r3, 31;
	bar.sync 	0;
	@%p8 bra 	$L__BB14_9;
	ld.volatile.shared.f32 	%f12, [%r7];
	ld.volatile.shared.f32 	%f13, [%r7+128];
	setp.lt.f32 	%p9, %f12, %f13;
	selp.f32 	%f14, %f12, %f13, %p9;
	st.volatile.shared.f32 	[%r7], %f14;
	ld.volatile.shared.f32 	%f15, [%r7];
	ld.volatile.shared.f32 	%f16, [%r7+64];
	setp.lt.f32 	%p10, %f15, %f16;
	selp.f32 	%f17, %f15, %f16, %p10;
	st.volatile.shared.f32 	[%r7], %f17;
	ld.volatile.shared.f32 	%f18, [%r7];
	ld.volatile.shared.f32 	%f19, [%r7+32];
	setp.lt.f32 	%p11, %f18, %f19;
	selp.f32 	%f20, %f18, %f19, %p11;
	st.volatile.shared.f32 	[%r7], %f20;
	ld.volatile.shared.f32 	%f21, [%r7];
	ld.volatile.shared.f32 	%f22, [%r7+16];
	setp.lt.f32 	%p12, %f21, %f22;
	selp.f32 	%f23, %f21, %f22, %p12;
	st.volatile.shared.f32 	[%r7], %f23;
	ld.volatile.shared.f32 	%f24, [%r7];
	ld.volatile.shared.f32 	%f25, [%r7+8];
	setp.lt.f32 	%p13, %f24, %f25;
	selp.f32 	%f26, %f24, %f25, %p13;
	st.volatile.shared.f32 	[%r7], %f26;
	ld.volatile.shared.f32 	%f27, [%r7];
	ld.volatile.shared.f32 	%f28, [%r7+4];
	setp.lt.f32 	%p14, %f27, %f28;
	selp.f32 	%f29, %f27, %f28, %p14;
	st.volatile.shared.f32 	[%r7], %f29;
$L__BB14_9:
	setp.ne.s32 	%p15, %r3, 0;
	bar.sync 	0;
	@%p15 bra 	$L__BB14_11;
	ld.shared.f32 	%f30, [_ZZ13_minabs_32_22iiPfiiiS_E6buffer];
	mul.wide.s32 	%rd7, %r24, 4;
	add.s64 	%rd8, %rd2, %rd7;
	st.global.f32 	[%rd8], %f30;
$L__BB14_11:
	add.s32 	%r24, %r24, %r2;
	setp.lt.s32 	%p16, %r24, %r17;
	@%p16 bra 	$L__BB14_2;
$L__BB14_12:
	ret;

}
	// .globl	_Z13_minabs_64_22iiPdiiiS_
.visible .entry _Z13_minabs_64_22iiPdiiiS_(
	.param .u32 _Z13_minabs_64_22iiPdiiiS__param_0,
	.param .u32 _Z13_minabs_64_22iiPdiiiS__param_1,
	.param .u64 .ptr .align 1 _Z13_minabs_64_22iiPdiiiS__param_2,
	.param .u32 _Z13_minabs_64_22iiPdiiiS__param_3,
	.param .u32 _Z13_minabs_64_22iiPdiiiS__param_4,
	.param .u32 _Z13_minabs_64_22iiPdiiiS__param_5,
	.param .u64 .ptr .align 1 _Z13_minabs_64_22iiPdiiiS__param_6
)
{
	.reg .pred 	%p<17>;
	.reg .b32 	%r<26>;
	.reg .b64 	%rd<9>;
	.reg .b64 	%fd<33>;
	// demoted variable
	.shared .align 8 .b8 _ZZ13_minabs_64_22iiPdiiiS_E6buffer[1024];
	ld.param.u32 	%r14, [_Z13_minabs_64_22iiPdiiiS__param_1];
	ld.param.u64 	%rd3, [_Z13_minabs_64_22iiPdiiiS__param_2];
	ld.param.u32 	%r15, [_Z13_minabs_64_22iiPdiiiS__param_3];
	ld.param.u32 	%r16, [_Z13_minabs_64_22iiPdiiiS__param_4];
	ld.param.u32 	%r17, [_Z13_minabs_64_22iiPdiiiS__param_5];
	ld.param.u64 	%rd4, [_Z13_minabs_64_22iiPdiiiS__param_6];
	mov.u32 	%r24, %ctaid.x;
	mov.u32 	%r2, %ntid.x;
	setp.ge.s32 	%p1, %r24, %r17;
	@%p1 bra 	$L__BB15_12;
	mov.u32 	%r3, %tid.x;
	mul.lo.s32 	%r4, %r15, %r14;
	mul.lo.s32 	%r5, %r15, %r3;
	mul.lo.s32 	%r6, %r15, %r2;
	shl.b32 	%r18, %r3, 3;
	mov.u32 	%r19, _ZZ13_minabs_64_22iiPdiiiS_E6buffer;
	add.s32 	%r7, %r19, %r18;
	cvta.to.global.u64 	%rd1, %rd3;
	cvta.to.global.u64 	%rd2, %rd4;
$L__BB15_2:
	setp.gt.s32 	%p2, %r5, %r4;
	mov.f64 	%fd32, 0d7FF0000000000000;
	@%p2 bra 	$L__BB15_5;
	div.s32 	%r20, %r24, %r15;
	mul.lo.s32 	%r21, %r20, %r15;
	sub.s32 	%r22, %r24, %r21;
	mad.lo.s32 	%r23, %r20, %r16, %r22;
	add.s32 	%r25, %r23, %r5;
	add.s32 	%r10, %r23, %r4;
	mov.f64 	%fd32, 0d7FF0000000000000;
$L__BB15_4:
	mul.wide.s32 	%rd5, %r25, 8;
	add.s64 	%rd6, %rd1, %rd5;
	ld.global.f64 	%fd6, [%rd6];
	setp.lt.f64 	%p3, %fd6, 0d0000000000000000;
	neg.f64 	%fd7, %fd6;
	selp.f64 	%fd8, %fd7, %fd6, %p3;
	setp.lt.f64 	%p4, %fd32, %fd8;
	selp.f64 	%fd32, %fd32, %fd8, %p4;
	add.s32 	%r25, %r25, %r6;
	setp.le.s32 	%p5, %r25, %r10;
	@%p5 bra 	$L__BB15_4;
$L__BB15_5:
	setp.gt.u32 	%p6, %r3, 63;
	st.shared.f64 	[%r7], %fd32;
	bar.sync 	0;
	@%p6 bra 	$L__BB15_7;
	ld.shared.f64 	%fd9, [%r7];
	ld.shared.f64 	%fd10, [%r7+512];
	setp.lt.f64 	%p7, %fd9, %fd10;
	selp.f64 	%fd11, %fd9, %fd10, %p7;
	st.shared.f64 	[%r7], %fd11;
$L__BB15_7:
	setp.gt.u32 	%p8, %r3, 31;
	bar.sync 	0;
	@%p8 bra 	$L__BB15_9;
	ld.volatile.shared.f64 	%fd12, [%r7];
	ld.volatile.shared.f64 	%fd13, [%r7+256];
	setp.lt.f64 	%p9, %fd12, %fd13;
	selp.f64 	%fd14, %fd12, %fd13, %p9;
	st.volatile.shared.f64 	[%r7], %fd14;
	ld.volatile.shared.f64 	%fd15, [%r7];
	ld.volatile.shared.f64 	%fd16, [%r7+128];
	setp.lt.f64 	%p10, %fd15, %fd16;
	selp.f64 	%fd17, %fd15, %fd16, %p10;
	st.volatile.shared.f64 	[%r7], %fd17;
	ld.volatile.shared.f64 	%fd18, [%r7];
	ld.volatile.shared.f64 	%fd19, [%r7+64];
	setp.lt.f64 	%p11, %fd18, %fd19;
	selp.f64 	%fd20, %fd18, %fd19, %p11;
	st.volatile.shared.f64 	[%r7], %fd20;
	ld.volatile.shared.f64 	%fd21, [%r7];
	ld.volatile.shared.f64 	%fd22, [%r7+32];
	setp.lt.f64 	%p12, %fd21, %fd22;
	selp.f64 	%fd23, %fd21, %fd22, %p12;
	st.volatile.shared.f64 	[%r7], %fd23;
	ld.volatile.shared.f64 	%fd24, [%r7];
	ld.volatile.shared.f64 	%fd25, [%r7+16];
	setp.lt.f64 	%p13, %fd24, %fd25;
	selp.f64 	%fd26, %fd24, %fd25, %p13;
	st.volatile.shared.f64 	[%r7], %fd26;
	ld.volatile.shared.f64 	%fd27, [%r7];
	ld.volatile.shared.f64 	%fd28, [%r7+8];
	setp.lt.f64 	%p14, %fd27, %fd28;
	selp.f64 	%fd29, %fd27, %fd28, %p14;
	st.volatile.shared.f64 	[%r7], %fd29;
$L__BB15_9:
	setp.ne.s32 	%p15, %r3, 0;
	bar.sync 	0;
	@%p15 bra 	$L__BB15_11;
	ld.shared.f64 	%fd30, [_ZZ13_minabs_64_22iiPdiiiS_E6buffer];
	mul.wide.s32 	%rd7, %r24, 8;
	add.s64 	%rd8, %rd2, %rd7;
	st.global.f64 	[%rd8], %fd30;
$L__BB15_11:
	add.s32 	%r24, %r24, %r2;
	setp.lt.s32 	%p16, %r24, %r17;
	@%p16 bra 	$L__BB15_2;
$L__BB15_12:
	ret;

}
	// .globl	_Z14_countnz_32_22iiPfiiiS_
.visible .entry _Z14_countnz_32_22iiPfiiiS_(
	.param .u32 _Z14_countnz_32_22iiPfiiiS__param_0,
	.param .u32 _Z14_countnz_32_22iiPfiiiS__param_1,
	.param .u64 .ptr .align 1 _Z14_countnz_32_22iiPfiiiS__param_2,
	.param .u32 _Z14_countnz_32_22iiPfiiiS__param_3,
	.param .u32 _Z14_countnz_32_22iiPfiiiS__param_4,
	.param .u32 _Z14_countnz_32_22iiPfiiiS__param_5,
	.param .u64 .ptr .align 1 _Z14_countnz_32_22iiPfiiiS__param_6
)
{
	.reg .pred 	%p<9>;
	.reg .b32 	%r<26>;
	.reg .b32 	%f<32>;
	.reg .b64 	%rd<9>;
	// demoted variable
	.shared .align 4 .b8 _ZZ14_countnz_32_22iiPfiiiS_E6buffer[512];
	ld.param.u32 	%r14, [_Z14_countnz_32_22iiPfiiiS__param_1];
	ld.param.u64 	%rd3, [_Z14_countnz_32_22iiPfiiiS__param_2];
	ld.param.u32 	%r15, [_Z14_countnz_32_22iiPfiiiS__param_3];
	ld.param.u32 	%r16, [_Z14_countnz_32_22iiPfiiiS__param_4];
	ld.param.u32 	%r17, [_Z14_countnz_32_22iiPfiiiS__param_5];
	ld.param.u64 	%rd4, [_Z14_countnz_32_22iiPfiiiS__param_6];
	mov.u32 	%r24, %ctaid.x;
	mov.u32 	%r2, %ntid.x;
	setp.ge.s32 	%p1, %r24, %r17;
	@%p1 bra 	$L__BB16_12;
	mov.u32 	%r3, %tid.x;
	mul.lo.s32 	%r4, %r15, %r14;
	mul.lo.s32 	%r5, %r15, %r3;
	mul.lo.s32 	%r6, %r15, %r2;
	shl.b32 	%r18, %r3, 2;
	mov.u32 	%r19, _ZZ14_countnz_32_22iiPfiiiS_E6buffer;
	add.s32 	%r7, %r19, %r18;
	cvta.to.global.u64 	%rd1, %rd3;
	cvta.to.global.u64 	%rd2, %rd4;
$L__BB16_2:
	setp.gt.s32 	%p2, %r5, %r4;
	mov.f32 	%f31, 0f00000000;
	@%p2 bra 	$L__BB16_5;
	div.s32 	%r20, %r24, %r15;
	mul.lo.s32 	%r21, %r20, %r15;
	sub.s32 	%r22, %r24, %r21;
	mad.lo.s32 	%r23, %r20, %r16, %r22;
	add.s32 	%r25, %r23, %r5;
	add.s32 	%r10, %r23, %r4;
	mov.f32 	%f31, 0f00000000;
$L__BB16_4:
	mul.wide.s32 	%rd5, %r25, 4;
	add.s64 	%rd6, %rd1, %rd5;
	ld.global.f32 	%f6, [%rd6];
	setp.neu.f32 	%p3, %f6, 0f00000000;
	selp.f32 	%f7, 0f3F800000, 0f00000000, %p3;
	add.f32 	%f31, %f31, %f7;
	add.s32 	%r25, %r25, %r6;
	setp.le.s32 	%p4, %r25, %r10;
	@%p4 bra 	$L__BB16_4;
$L__BB16_5:
	setp.gt.u32 	%p5, %r3, 63;
	st.shared.f32 	[%r7], %f31;
	bar.sync 	0;
	@%p5 bra 	$L__BB16_7;
	ld.shared.f32 	%f8, [%r7];
	ld.shared.f32 	%f9, [%r7+256];
	add.f32 	%f10, %f8, %f9;
	st.shared.f32 	[%r7], %f10;
$L__BB16_7:
	setp.gt.u32 	%p6, %r3, 31;
	bar.sync 	0;
	@%p6 bra 	$L__BB16_9;
	ld.volatile.shared.f32 	%f11, [%r7];
	ld.volatile.shared.f32 	%f12, [%r7+128];
	add.f32 	%f13, %f11, %f12;
	st.volatile.shared.f32 	[%r7], %f13;
	ld.volatile.shared.f32 	%f14, [%r7];
	ld.volatile.shared.f32 	%f15, [%r7+64];
	add.f32 	%f16, %f14, %f15;
	st.volatile.shared.f32 	[%r7], %f16;
	ld.volatile.shared.f32 	%f17, [%r7];
	ld.volatile.shared.f32 	%f18, [%r7+32];
	add.f32 	%f19, %f17, %f18;
	st.volatile.shared.f32 	[%r7], %f19;
	ld.volatile.shared.f32 	%f20, [%r7];
	ld.volatile.shared.f32 	%f21, [%r7+16];
	add.f32 	%f22, %f20, %f21;
	st.volatile.shared.f32 	[%r7], %f22;
	ld.volatile.shared.f32 	%f23, [%r7];
	ld.volatile.shared.f32 	%f24, [%r7+8];
	add.f32 	%f25, %f23, %f24;
	st.volatile.shared.f32 	[%r7], %f25;
	ld.volatile.shared.f32 	%f26, [%r7];
	ld.volatile.shared.f32 	%f27, [%r7+4];
	add.f32 	%f28, %f26, %f27;
	st.volatile.shared.f32 	[%r7], %f28;
$L__BB16_9:
	setp.ne.s32 	%p7, %r3, 0;
	bar.sync 	0;
	@%p7 bra 	$L__BB16_11;
	ld.shared.f32 	%f29, [_ZZ14_countnz_32_22iiPfiiiS_E6buffer];
	mul.wide.s32 	%rd7, %r24, 4;
	add.s64 	%rd8, %rd2, %rd7;
	st.global.f32 	[%rd8], %f29;
$L__BB16_11:
	add.s32 	%r24, %r24, %r2;
	setp.lt.s32 	%p8, %r24, %r17;
	@%p8 bra 	$L__BB16_2;
$L__BB16_12:
	ret;

}
	// .globl	_Z14_countnz_64_22iiPdiiiS_
.visible .entry _Z14_countnz_64_22iiPdiiiS_(
	.param .u32 _Z14_countnz_64_22iiPdiiiS__param_0,
	.param .u32 _Z14_countnz_64_22iiPdiiiS__param_1,
	.param .u64 .ptr .align 1 _Z14_countnz_64_22iiPdiiiS__param_2,
	.param .u32 _Z14_countnz_64_22iiPdiiiS__param_3,
	.param .u32 _Z14_countnz_64_22iiPdiiiS__param_4,
	.param .u32 _Z14_countnz_64_22iiPdiiiS__param_5,
	.param .u64 .ptr .align 1 _Z14_countnz_64_22iiPdiiiS__param_6
)
{
	.reg .pred 	%p<9>;
	.reg .b32 	%r<26>;
	.reg .b64 	%rd<9>;
	.reg .b64 	%fd<32>;
	// demoted variable
	.shared .align 8 .b8 _ZZ14_countnz_64_22iiPdiiiS_E6buffer[1024];
	ld.param.u32 	%r14, [_Z14_countnz_64_22iiPdiiiS__param_1];
	ld.param.u64 	%rd3, [_Z14_countnz_64_22iiPdiiiS__param_2];
	ld.param.u32 	%r15, [_Z14_countnz_64_22iiPdiiiS__param_3];
	ld.param.u32 	%r16, [_Z14_countnz_64_22iiPdiiiS__param_4];
	ld.param.u32 	%r17, [_Z14_countnz_64_22iiPdiiiS__param_5];
	ld.param.u64 	%rd4, [_Z14_countnz_64_22iiPdiiiS__param_6];
	mov.u32 	%r24, %ctaid.x;
	mov.u32 	%r2, %ntid.x;
	setp.ge.s32 	%p1, %r24, %r17;
	@%p1 bra 	$L__BB17_12;
	mov.u32 	%r3, %tid.x;
	mul.lo.s32 	%r4, %r15, %r14;
	mul.lo.s32 	%r5, %r15, %r3;
	mul.lo.s32 	%r6, %r15, %r2;
	shl.b32 	%r18, %r3, 3;
	mov.u32 	%r19, _ZZ14_countnz_64_22iiPdiiiS_E6buffer;
	add.s32 	%r7, %r19, %r18;
	cvta.to.global.u64 	%rd1, %rd3;
	cvta.to.global.u64 	%rd2, %rd4;
$L__BB17_2:
	setp.gt.s32 	%p2, %r5, %r4;
	mov.f64 	%fd31, 0d0000000000000000;
	@%p2 bra 	$L__BB17_5;
	div.s32 	%r20, %r24, %r15;
	mul.lo.s32 	%r21, %r20, %r15;
	sub.s32 	%r22, %r24, %r21;
	mad.lo.s32 	%r23, %r20, %r16, %r22;
	add.s32 	%r25, %r23, %r5;
	add.s32 	%r10, %r23, %r4;
	mov.f64 	%fd31, 0d0000000000000000;
$L__BB17_4:
	mul.wide.s32 	%rd5, %r25, 8;
	add.s64 	%rd6, %rd1, %rd5;
	ld.global.f64 	%fd6, [%rd6];
	setp.neu.f64 	%p3, %fd6, 0d0000000000000000;
	selp.f64 	%fd7, 0d3FF0000000000000, 0d0000000000000000, %p3;
	add.f64 	%fd31, %fd31, %fd7;
	add.s32 	%r25, %r25, %r6;
	setp.le.s32 	%p4, %r25, %r10;
	@%p4 bra 	$L__BB17_4;
$L__BB17_5:
	setp.gt.u32 	%p5, %r3, 63;
	st.shared.f64 	[%r7], %fd31;
	bar.sync 	0;
	@%p5 bra 	$L__BB17_7;
	ld.shared.f64 	%fd8, [%r7];
	ld.shared.f64 	%fd9, [%r7+512];
	add.f64 	%fd10, %fd8, %fd9;
	st.shared.f64 	[%r7], %fd10;
$L__BB17_7:
	setp.gt.u32 	%p6, %r3, 31;
	bar.sync 	0;
	@%p6 bra 	$L__BB17_9;
	ld.volatile.shared.f64 	%fd11, [%r7];
	ld.volatile.shared.f64 	%fd12, [%r7+256];
	add.f64 	%fd13, %fd11, %fd12;
	st.volatile.shared.f64 	[%r7], %fd13;
	ld.volatile.shared.f64 	%fd14, [%r7];
	ld.volatile.shared.f64 	%fd15, [%r7+128];
	add.f64 	%fd16, %fd14, %fd15;
	st.volatile.shared.f64 	[%r7], %fd16;
	ld.volatile.shared.f64 	%fd17, [%r7];
	ld.volatile.shared.f64 	%fd18, [%r7+64];
	add.f64 	%fd19, %fd17, %fd18;
	st.volatile.shared.f64 	[%r7], %fd19;
	ld.volatile.shared.f64 	%fd20, [%r7];
	ld.volatile.shared.f64 	%fd21, [%r7+32];
	add.f64 	%fd22, %fd20, %fd21;
	st.volatile.shared.f64 	[%r7], %fd22;
	ld.volatile.shared.f64 	%fd23, [%r7];
	ld.volatile.shared.f64 	%fd24, [%r7+16];
	add.f64 	%fd25, %fd23, %fd24;
	st.volatile.shared.f64 	[%r7], %fd25;
	ld.volatile.shared.f64 	%fd26, [%r7];
	ld.volatile.shared.f64 	%fd27, [%r7+8];
	add.f64 	%fd28, %fd26, %fd27;
	st.volatile.shared.f64 	[%r7], %fd28;
$L__BB17_9:
	setp.ne.s32 	%p7, %r3, 0;
	bar.sync 	0;
	@%p7 bra 	$L__BB17_11;
	ld.shared.f64 	%fd29, [_ZZ14_countnz_64_22iiPdiiiS_E6buffer];
	mul.wide.s32 	%rd7, %r24, 8;
	add.s64 	%rd8, %rd2, %rd7;
	st.global.f64 	[%rd8], %fd29;
$L__BB17_11:
	add.s32 	%r24, %r24, %r2;
	setp.lt.s32 	%p8, %r24, %r17;
	@%p8 bra 	$L__BB17_2;
$L__BB17_12:
	ret;

}


// ===== COMPILED SASS (sm_100) =====

	.target	sm_100

	.elftype	@"ET_EXEC"


//--------------------- .note.nv.tkinfo           --------------------------
	.section	.note.nv.tkinfo,"",@"SHT_NOTE"
	.sectionflags	@"SHF_NOTE_NV_TKINFO"
	.tkinfo
        /*0018*/ 	.word	0x00000002
        /*0030*/ 	.string	""
        /*0030*/ 	.string	"ptxas"
        /*0030*/ 	.string	"Cuda compilation tools, release 13.0, V13.0.88"
        /*0030*/ 	.string	"Build cuda_13.0.r13.0/compiler.36424714_0"
        /*0030*/ 	.string	"-arch sm_100 -m 64 "



//--------------------- .note.nv.cuinfo           --------------------------
	.section	.note.nv.cuinfo,"",@"SHT_NOTE"
	.sectionflags	@"SHF_NOTE_NV_CUINFO"
        /*0018*/ 	.short	0x0002
        /*001a*/ 	.short	0x0064
        /*001c*/ 	.short	0x0082
	.zero		2


//--------------------- .nv.info                  --------------------------
	.section	.nv.info,"",@"SHT_CUDA_INFO"
	.align	4


	//----- nvinfo : EIATTR_REGCOUNT
	.align		4
        /*0000*/ 	.byte	0x04, 0x2f
        /*0002*/ 	.short	(.L_1 - .L_0)
	.align		4
.L_0:
        /*0004*/ 	.word	index@(_Z10_sum_32_22iiPfiiiS_)
        /*0008*/ 	.word	0x00000010


	//----- nvinfo : EIATTR_FRAME_SIZE
	.align		4
.L_1:
        /*000c*/ 	.byte	0x04, 0x11
        /*000e*/ 	.short	(.L_3 - .L_2)
	.align		4
.L_2:
        /*0010*/ 	.word	index@(_Z10_sum_32_22iiPfiiiS_)
        /*0014*/ 	.word	0x00000000


	//----- nvinfo : EIATTR_REGCOUNT
	.align		4
.L_3:
        /*0018*/ 	.byte	0x04, 0x2f
        /*001a*/ 	.short	(.L_5 - .L_4)
	.align		4
.L_4:
        /*001c*/ 	.word	index@(_Z10_sum_64_22iiPdiiiS_)
        /*0020*/ 	.word	0x00000012


	//----- nvinfo : EIATTR_FRAME_SIZE
	.align		4
.L_5:
        /*0024*/ 	.byte	0x04, 0x11
        /*0026*/ 	.short	(.L_7 - .L_6)
	.align		4
.L_6:
        /*0028*/ 	.word	index@(_Z10_sum_64_22iiPdiiiS_)
        /*002c*/ 	.word	0x00000000


	//----- nvinfo : EIATTR_REGCOUNT
	.align		4
.L_7:
        /*0030*/ 	.byte	0x04, 0x2f
        /*0032*/ 	.short	(.L_9 - .L_8)
	.align		4
.L_8:
        /*0034*/ 	.word	index@(_Z11_prod_32_22iiPfiiiS_)
        /*0038*/ 	.word	0x00000010


	//----- nvinfo : EIATTR_FRAME_SIZE
	.align		4
.L_9:
        /*003c*/ 	.byte	0x04, 0x11
        /*003e*/ 	.short	(.L_11 - .L_10)
	.align		4
.L_10:
        /*0040*/ 	.word	index@(_Z11_prod_32_22iiPfiiiS_)
        /*0044*/ 	.word	0x00000000


	//----- nvinfo : EIATTR_REGCOUNT
	.align		4
.L_11:
        /*0048*/ 	.byte	0x04, 0x2f
        /*004a*/ 	.short	(.L_13 - .L_12)
	.align		4
.L_12:
        /*004c*/ 	.word	index@(_Z11_prod_64_22iiPdiiiS_)
        /*0050*/ 	.word	0x00000012


	//----- nvinfo : EIATTR_FRAME_SIZE
	.align		4
.L_13:
        /*0054*/ 	.byte	0x04, 0x11
        /*0056*/ 	.short	(.L_15 - .L_14)
	.align		4
.L_14:
        /*0058*/ 	.word	index@(_Z11_prod_64_22iiPdiiiS_)
        /*005c*/ 	.word	0x00000000


	//----- nvinfo : EIATTR_REGCOUNT
	.align		4
.L_15:
        /*0060*/ 	.byte	0x04, 0x2f
        /*0062*/ 	.short	(.L_17 - .L_16)
	.align		4
.L_16:
        /*0064*/ 	.word	index@(_Z14_maximum_32_22iiPfiiiS_)
        /*0068*/ 	.word	0x00000010


	//----- nvinfo : EIATTR_FRAME_SIZE
	.align		4
.L_17:
        /*006c*/ 	.byte	0x04, 0x11
        /*006e*/ 	.short	(.L_19 - .L_18)
	.align		4
.L_18:
        /*0070*/ 	.word	index@(_Z14_maximum_32_22iiPfiiiS_)
        /*0074*/ 	.word	0x00000000


	//----- nvinfo : EIATTR_REGCOUNT
	.align		4
.L_19:
        /*0078*/ 	.byte	0x04, 0x2f
        /*007a*/ 	.short	(.L_21 - .L_20)
	.align		4
.L_20:
        /*007c*/ 	.word	index@(_Z14_maximum_64_22iiPdiiiS_)
        /*0080*/ 	.word	0x00000012


	//----- nvinfo : EIATTR_FRAME_SIZE
	.align		4
.L_21:
        /*0084*/ 	.byte	0x04, 0x11
        /*0086*/ 	.short	(.L_23 - .L_22)
	.align		4
.L_22:
        /*0088*/ 	.word	index@(_Z14_maximum_64_22iiPdiiiS_)
        /*008c*/ 	.word	0x00000000


	//----- nvinfo : EIATTR_REGCOUNT
	.align		4
.L_23:
        /*0090*/ 	.byte	0x04, 0x2f
        /*0092*/ 	.short	(.L_25 - .L_24)
	.align		4
.L_24:
        /*0094*/ 	.word	index@(_Z14_minimum_32_22iiPfiiiS_)
        /*0098*/ 	.word	0x00000010


	//----- nvinfo : EIATTR_FRAME_SIZE
	.align		4
.L_25:
        /*009c*/ 	.byte	0x04, 0x11
        /*009e*/ 	.short	(.L_27 - .L_26)
	.align		4
.L_26:
        /*00a0*/ 	.word	index@(_Z14_minimum_32_22iiPfiiiS_)
        /*00a4*/ 	.word	0x00000000


	//----- nvinfo : EIATTR_REGCOUNT
	.align		4
.L_27:
        /*00a8*/ 	.byte	0x04, 0x2f
        /*00aa*/ 	.short	(.L_29 - .L_28)
	.align		4
.L_28:
        /*00ac*/ 	.word	index@(_Z14_minimum_64_22iiPdiiiS_)
        /*00b0*/ 	.word	0x00000012


	//----- nvinfo : EIATTR_FRAME_SIZE
	.align		4
.L_29:
        /*00b4*/ 	.byte	0x04, 0x11
        /*00b6*/ 	.short	(.L_31 - .L_30)
	.align		4
.L_30:
        /*00b8*/ 	.word	index@(_Z14_minimum_64_22iiPdiiiS_)
        /*00bc*/ 	.word	0x00000000


	//----- nvinfo : EIATTR_REGCOUNT
	.align		4
.L_31:
        /*00c0*/ 	.byte	0x04, 0x2f
        /*00c2*/ 	.short	(.L_33 - .L_32)
	.align		4
.L_32:
        /*00c4*/ 	.word	index@(_Z13_sumabs_32_22iiPfiiiS_)
        /*00c8*/ 	.word	0x00000010


	//----- nvinfo : EIATTR_FRAME_SIZE
	.align		4
.L_33:
        /*00cc*/ 	.byte	0x04, 0x11
        /*00ce*/ 	.short	(.L_35 - .L_34)
	.align		4
.L_34:
        /*00d0*/ 	.word	index@(_Z13_sumabs_32_22iiPfiiiS_)
        /*00d4*/ 	.word	0x00000000


	//----- nvinfo : EIATTR_REGCOUNT
	.align		4
.L_35:
        /*00d8*/ 	.byte	0x04, 0x2f
        /*00da*/ 	.short	(.L_37 - .L_36)
	.align		4
.L_36:
        /*00dc*/ 	.word	index@(_Z13_sumabs_64_22iiPdiiiS_)
        /*00e0*/ 	.word	0x00000012


	//----- nvinfo : EIATTR_FRAME_SIZE
	.align		4
.L_37:
        /*00e4*/ 	.byte	0x04, 0x11
        /*00e6*/ 	.short	(.L_39 - .L_38)
	.align		4
.L_38:
        /*00e8*/ 	.word	index@(_Z13_sumabs_64_22iiPdiiiS_)
        /*00ec*/ 	.word	0x00000000


	//----- nvinfo : EIATTR_REGCOUNT
	.align		4
.L_39:
        /*00f0*/ 	.byte	0x04, 0x2f
        /*00f2*/ 	.short	(.L_41 - .L_40)
	.align		4
.L_40:
        /*00f4*/ 	.word	index@(_Z14_sumabs2_32_22iiPfiiiS_)
        /*00f8*/ 	.word	0x00000010


	//----- nvinfo : EIATTR_FRAME_SIZE
	.align		4
.L_41:
        /*00fc*/ 	.byte	0x04, 0x11
        /*00fe*/ 	.short	(.L_43 - .L_42)
	.align		4
.L_42:
        /*0100*/ 	.word	index@(_Z14_sumabs2_32_22iiPfiiiS_)
        /*0104*/ 	.word	0x00000000


	//----- nvinfo : EIATTR_REGCOUNT
	.align		4
.L_43:
        /*0108*/ 	.byte	0x04, 0x2f
        /*010a*/ 	.short	(.L_45 - .L_44)
	.align		4
.L_44:
        /*010c*/ 	.word	index@(_Z14_sumabs2_64_22iiPdiiiS_)
        /*0110*/ 	.word	0x00000012


	//----- nvinfo : EIATTR_FRAME_SIZE
	.align		4
.L_45:
        /*0114*/ 	.byte	0x04, 0x11
        /*0116*/ 	.short	(.L_47 - .L_46)
	.align		4
.L_46:
        /*0118*/ 	.word	index@(_Z14_sumabs2_64_22iiPdiiiS_)
        /*011c*/ 	.word	0x00000000


	//----- nvinfo : EIATTR_REGCOUNT
	.align		4
.L_47:
        /*0120*/ 	.byte	0x04, 0x2f
        /*0122*/ 	.short	(.L_49 - .L_48)
	.align		4
.L_48:
        /*0124*/ 	.word	index@(_Z13_maxabs_32_22iiPfiiiS_)
        /*0128*/ 	.word	0x00000010


	//----- nvinfo : EIATTR_FRAME_SIZE
	.align		4
.L_49:
        /*012c*/ 	.byte	0x04, 0x11
        /*012e*/ 	.short	(.L_51 - .L_50)
	.align		4
.L_50:
        /*0130*/ 	.word	index@(_Z13_maxabs_32_22iiPfiiiS_)
        /*0134*/ 	.word	0x00000000


	//----- nvinfo : EIATTR_REGCOUNT
	.align		4
.L_51:
        /*0138*/ 	.byte	0x04, 0x2f
        /*013a*/ 	.short	(.L_53 - .L_52)
	.align		4
.L_52:
        /*013c*/ 	.word	index@(_Z13_maxabs_64_22iiPdiiiS_)
        /*0140*/ 	.word	0x00000012


	//----- nvinfo : EIATTR_FRAME_SIZE
	.align		4
.L_53:
        /*0144*/ 	.byte	0x04, 0x11
        /*0146*/ 	.short	(.L_55 - .L_54)
	.align		4
.L_54:
        /*0148*/ 	.word	index@(_Z13_maxabs_64_22iiPdiiiS_)
        /*014c*/ 	.word	0x00000000


	//----- nvinfo : EIATTR_REGCOUNT
	.align		4
.L_55:
        /*0150*/ 	.byte	0x04, 0x2f
        /*0152*/ 	.short	(.L_57 - .L_56)
	.align		4
.L_56:
        /*0154*/ 	.word	index@(_Z13_minabs_32_22iiPfiiiS_)
        /*0158*/ 	.word	0x00000010


	//----- nvinfo : EIATTR_FRAME_SIZE
	.align		4
.L_57:
        /*015c*/ 	.byte	0x04, 0x11
        /*015e*/ 	.short	(.L_59 - .L_58)
	.align		4
.L_58:
        /*0160*/ 	.word	index@(_Z13_minabs_32_22iiPfiiiS_)
        /*0164*/ 	.word	0x00000000


	//----- nvinfo : EIATTR_REGCOUNT
	.align		4
.L_59:
        /*0168*/ 	.byte	0x04, 0x2f
        /*016a*/ 	.short	(.L_61 - .L_60)
	.align		4
.L_60:
        /*016c*/ 	.word	index@(_Z13_minabs_64_22iiPdiiiS_)
        /*0170*/ 	.word	0x00000012


	//----- nvinfo : EIATTR_FRAME_SIZE
	.align		4
.L_61:
        /*0174*/ 	.byte	0x04, 0x11
        /*0176*/ 	.short	(.L_63 - .L_62)
	.align		4
.L_62:
        /*0178*/ 	.word	index@(_Z13_minabs_64_22iiPdiiiS_)
        /*017c*/ 	.word	0x00000000


	//----- nvinfo : EIATTR_REGCOUNT
	.align		4
.L_63:
        /*0180*/ 	.byte	0x04, 0x2f
        /*0182*/ 	.short	(.L_65 - .L_64)
	.align		4
.L_64:
        /*0184*/ 	.word	index@(_Z14_countnz_32_22iiPfiiiS_)
        /*0188*/ 	.word	0x00000010


	//----- nvinfo : EIATTR_FRAME_SIZE
	.align		4
.L_65:
        /*018c*/ 	.byte	0x04, 0x11
        /*018e*/ 	.short	(.L_67 - .L_66)
	.align		4
.L_66:
        /*0190*/ 	.word	index@(_Z14_countnz_32_22iiPfiiiS_)
        /*0194*/ 	.word	0x00000000


	//----- nvinfo : EIATTR_REGCOUNT
	.align		4
.L_67:
        /*0198*/ 	.byte	0x04, 0x2f
        /*019a*/ 	.short	(.L_69 - .L_68)
	.align		4
.L_68:
        /*019c*/ 	.word	index@(_Z14_countnz_64_22iiPdiiiS_)
        /*01a0*/ 	.word	0x00000012


	//----- nvinfo : EIATTR_FRAME_SIZE
	.align		4
.L_69:
        /*01a4*/ 	.byte	0x04, 0x11
        /*01a6*/ 	.short	(.L_71 - .L_70)
	.align		4
.L_70:
        /*01a8*/ 	.word	index@(_Z14_countnz_64_22iiPdiiiS_)
        /*01ac*/ 	.word	0x00000000


	//----- nvinfo : EIATTR_MIN_STACK_SIZE
	.align		4
.L_71:
        /*01b0*/ 	.byte	0x04, 0x12
        /*01b2*/ 	.short	(.L_73 - .L_72)
	.align		4
.L_72:
        /*01b4*/ 	.word	index@(_Z14_countnz_64_22iiPdiiiS_)
        /*01b8*/ 	.word	0x00000000


	//----- nvinfo : EIATTR_MIN_STACK_SIZE
	.align		4
.L_73:
        /*01bc*/ 	.byte	0x04, 0x12
        /*01be*/ 	.short	(.L_75 - .L_74)
	.align		4
.L_74:
        /*01c0*/ 	.word	index@(_Z14_countnz_32_22iiPfiiiS_)
        /*01c4*/ 	.word	0x00000000


	//----- nvinfo : EIATTR_MIN_STACK_SIZE
	.align		4
.L_75:
        /*01c8*/ 	.byte	0x04, 0x12
        /*01ca*/ 	.short	(.L_77 - .L_76)
	.align		4
.L_76:
        /*01cc*/ 	.word	index@(_Z13_minabs_64_22iiPdiiiS_)
        /*01d0*/ 	.word	0x00000000


	//----- nvinfo : EIATTR_MIN_STACK_SIZE
	.align		4
.L_77:
        /*01d4*/ 	.byte	0x04, 0x12
        /*01d6*/ 	.short	(.L_79 - .L_78)
	.align		4
.L_78:
        /*01d8*/ 	.word	index@(_Z13_minabs_32_22iiPfiiiS_)
        /*01dc*/ 	.word	0x00000000


	//----- nvinfo : EIATTR_MIN_STACK_SIZE
	.align		4
.L_79:
        /*01e0*/ 	.byte	0x04, 0x12
        /*01e2*/ 	.short	(.L_81 - .L_80)
	.align		4
.L_80:
        /*01e4*/ 	.word	index@(_Z13_maxabs_64_22iiPdiiiS_)
        /*01e8*/ 	.word	0x00000000


	//----- nvinfo : EIATTR_MIN_STACK_SIZE
	.align		4
.L_81:
        /*01ec*/ 	.byte	0x04, 0x12
        /*01ee*/ 	.short	(.L_83 - .L_82)
	.align		4
.L_82:
        /*01f0*/ 	.word	index@(_Z13_maxabs_32_22iiPfiiiS_)
        /*01f4*/ 	.word	0x00000000


	//----- nvinfo : EIATTR_MIN_STACK_SIZE
	.align		4
.L_83:
        /*01f8*/ 	.byte	0x04, 0x12
        /*01fa*/ 	.short	(.L_85 - .L_84)
	.align		4
.L_84:
        /*01fc*/ 	.word	index@(_Z14_sumabs2_64_22iiPdiiiS_)
        /*0200*/ 	.word	0x00000000


	//----- nvinfo : EIATTR_MIN_STACK_SIZE
	.align		4
.L_85:
        /*0204*/ 	.byte	0x04, 0x12
        /*0206*/ 	.short	(.L_87 - .L_86)
	.align		4
.L_86:
        /*0208*/ 	.word	index@(_Z14_sumabs2_32_22iiPfiiiS_)
        /*020c*/ 	.word	0x00000000


	//----- nvinfo : EIATTR_MIN_STACK_SIZE
	.align		4
.L_87:
        /*0210*/ 	.byte	0x04, 0x12
        /*0212*/ 	.short	(.L_89 - .L_88)
	.align		4
.L_88:
        /*0214*/ 	.word	index@(_Z13_sumabs_64_22iiPdiiiS_)
        /*0218*/ 	.word	0x00000000


	//----- nvinfo : EIATTR_MIN_STACK_SIZE
	.align		4
.L_89:
        /*021c*/ 	.byte	0x04, 0x12
        /*021e*/ 	.short	(.L_91 - .L_90)
	.align		4
.L_90:
        /*0220*/ 	.word	index@(_Z13_sumabs_32_22iiPfiiiS_)
        /*0224*/ 	.word	0x00000000


	//----- nvinfo : EIATTR_MIN_STACK_SIZE
	.align		4
.L_91:
        /*0228*/ 	.byte	0x04, 0x12
        /*022a*/ 	.short	(.L_93 - .L_92)
	.align		4
.L_92:
        /*022c*/ 	.word	index@(_Z14_minimum_64_22iiPdiiiS_)
        /*0230*/ 	.word	0x00000000


	//----- nvinfo : EIATTR_MIN_STACK_SIZE
	.align		4
.L_93:
        /*0234*/ 	.byte	0x04, 0x12
        /*0236*/ 	.short	(.L_95 - .L_94)
	.align		4
.L_94:
        /*0238*/ 	.word	index@(_Z14_minimum_32_22iiPfiiiS_)
        /*023c*/ 	.word	0x00000000


	//----- nvinfo : EIATTR_MIN_STACK_SIZE
	.align		4
.L_95:
        /*0240*/ 	.byte	0x04, 0x12
        /*0242*/ 	.short	(.L_97 - .L_96)
	.align		4
.L_96:
        /*0244*/ 	.word	index@(_Z14_maximum_64_22iiPdiiiS_)
        /*0248*/ 	.word	0x00000000


	//----- nvinfo : EIATTR_MIN_STACK_SIZE
	.align		4
.L_97:
        /*024c*/ 	.byte	0x04, 0x12
        /*024e*/ 	.short	(.L_99 - .L_98)
	.align		4
.L_98:
        /*0250*/ 	.word	index@(_Z14_maximum_32_22iiPfiiiS_)
        /*0254*/ 	.word	0x00000000


	//----- nvinfo : EIATTR_MIN_STACK_SIZE
	.align		4
.L_99:
        /*0258*/ 	.byte	0x04, 0x12
        /*025a*/ 	.short	(.L_101 - .L_100)
	.align		4
.L_100:
        /*025c*/ 	.word	index@(_Z11_prod_64_22iiPdiiiS_)
        /*0260*/ 	.word	0x00000000


	//----- nvinfo : EIATTR_MIN_STACK_SIZE
	.align		4
.L_101:
        /*0264*/ 	.byte	0x04, 0x12
        /*0266*/ 	.short	(.L_103 - .L_102)
	.align		4
.L_102:
        /*0268*/ 	.word	index@(_Z11_prod_32_22iiPfiiiS_)
        /*026c*/ 	.word	0x00000000


	//----- nvinfo : EIATTR_MIN_STACK_SIZE
	.align		4
.L_103:
        /*0270*/ 	.byte	0x04, 0x12
        /*0272*/ 	.short	(.L_105 - .L_104)
	.align		4
.L_104:
        /*0274*/ 	.word	index@(_Z10_sum_64_22iiPdiiiS_)
        /*0278*/ 	.word	0x00000000


	//----- nvinfo : EIATTR_MIN_STACK_SIZE
	.align		4
.L_105:
        /*027c*/ 	.byte	0x04, 0x12
        /*027e*/ 	.short	(.L_107 - .L_106)
	.align		4
.L_106:
        /*0280*/ 	.word	index@(_Z10_sum_32_22iiPfiiiS_)
        /*0284*/ 	.word	0x00000000
.L_107:


//--------------------- .nv.compat                --------------------------
	.section	.nv.compat,"",@"SHT_CUDA_COMPAT_INFO"
	.align	4
        /*0000*/ 	.byte	0x02, 0x09, 0x00, 0x00, 0x02, 0x02, 0x01, 0x00, 0x02, 0x05, 0x05, 0x00, 0x03, 0x07, 0x01, 0x01
        /*0010*/ 	.byte	0x02, 0x03, 0x00, 0x00, 0x02, 0x06, 0x01, 0x00, 0x04, 0x0b, 0x08, 0x00, 0x01, 0x00, 0x00, 0x00
        /*0020*/ 	.byte	0x00, 0x00, 0x00, 0x00


//--------------------- .nv.info._Z14_countnz_64_22iiPdiiiS_ --------------------------
	.section	.nv.info._Z14_countnz_64_22iiPdiiiS_,"",@"SHT_CUDA_INFO"
	.sectionflags	@""
	.align	4


	//----- nvinfo : EIATTR_CUDA_API_VERSION
	.align		4
        /*0000*/ 	.byte	0x04, 0x37
        /*0002*/ 	.short	(.L_109 - .L_108)
.L_108:
        /*0004*/ 	.word	0x00000082


	//----- nvinfo : EIATTR_KPARAM_INFO
	.align		4
.L_109:
        /*0008*/ 	.byte	0x04, 0x17
        /*000a*/ 	.short	(.L_111 - .L_110)
.L_110:
        /*000c*/ 	.word	0x00000000
        /*0010*/ 	.short	0x0006
        /*0012*/ 	.short	0x0020
        /*0014*/ 	.byte	0x00, 0xf5, 0x21, 0x00


	//----- nvinfo : EIATTR_KPARAM_INFO
	.align		4
.L_111:
        /*0018*/ 	.byte	0x04, 0x17
        /*001a*/ 	.short	(.L_113 - .L_112)
.L_112:
        /*001c*/ 	.word	0x00000000
        /*0020*/ 	.short	0x0005
        /*0022*/ 	.short	0x0018
        /*0024*/ 	.byte	0x00, 0xf0, 0x11, 0x00


	//----- nvinfo : EIATTR_KPARAM_INFO
	.align		4
.L_113:
        /*0028*/ 	.byte	0x04, 0x17
        /*002a*/ 	.short	(.L_115 - .L_114)
.L_114:
        /*002c*/ 	.word	0x00000000
        /*0030*/ 	.short	0x0004
        /*0032*/ 	.short	0x0014
        /*0034*/ 	.byte	0x00, 0xf0, 0x11, 0x00


	//----- nvinfo : EIATTR_KPARAM_INFO
	.align		4
.L_115:
        /*0038*/ 	.byte	0x04, 0x17
        /*003a*/ 	.short	(.L_117 - .L_116)
.L_116:
        /*003c*/ 	.word	0x00000000
        /*0040*/ 	.short	0x0003
        /*0042*/ 	.short	0x0010
        /*0044*/ 	.byte	0x00, 0xf0, 0x11, 0x00


	//----- nvinfo : EIATTR_KPARAM_INFO
	.align		4
.L_117:
        /*0048*/ 	.byte	0x04, 0x17
        /*004a*/ 	.short	(.L_119 - .L_118)
.L_118:
        /*004c*/ 	.word	0x00000000
        /*0050*/ 	.short	0x0002
        /*0052*/ 	.short	0x0008
        /*0054*/ 	.byte	0x00, 0xf5, 0x21, 0x00


	//----- nvinfo : EIATTR_KPARAM_INFO
	.align		4
.L_119:
        /*0058*/ 	.byte	0x04, 0x17
        /*005a*/ 	.short	(.L_121 - .L_120)
.L_120:
        /*005c*/ 	.word	0x00000000
        /*0060*/ 	.short	0x0001
        /*0062*/ 	.short	0x0004
        /*0064*/ 	.byte	0x00, 0xf0, 0x11, 0x00


	//----- nvinfo : EIATTR_KPARAM_INFO
	.align		4
.L_121:
        /*0068*/ 	.byte	0x04, 0x17
        /*006a*/ 	.short	(.L_123 - .L_122)
.L_122:
        /*006c*/ 	.word	0x00000000
        /*0070*/ 	.short	0x0000
        /*0072*/ 	.short	0x0000
        /*0074*/ 	.byte	0x00, 0xf0, 0x11, 0x00


	//----- nvinfo : EIATTR_SPARSE_MMA_MASK
	.align		4
.L_123:
        /*0078*/ 	.byte	0x03, 0x50
        /*007a*/ 	.short	0x0000


	//----- nvinfo : EIATTR_MAXREG_COUNT
	.align		4
        /*007c*/ 	.byte	0x03, 0x1b
        /*007e*/ 	.short	0x00ff


	//----- nvinfo : EIATTR_NUM_BARRIERS
	.align		4
        /*0080*/ 	.byte	0x02, 0x4c
        /*0082*/ 	.byte	0x01
	.zero		1


	//----- nvinfo : EIATTR_MERCURY_ISA_VERSION
	.align		4
        /*0084*/ 	.byte	0x03, 0x5f
        /*0086*/ 	.short	0x0101


	//----- nvinfo : EIATTR_VRC_CTA_INIT_COUNT
	.align		4
        /*0088*/ 	.byte	0x02, 0x4a
	.zero		1
	.zero		1


	//----- nvinfo : EIATTR_EXIT_INSTR_OFFSETS
	.align		4
        /*008c*/ 	.byte	0x04, 0x1c
        /*008e*/ 	.short	(.L_125 - .L_124)


	//   ....[0]....
.L_124:
        /*0090*/ 	.word	0x00000040


	//   ....[1]....
        /*0094*/ 	.word	0x00000710


	//----- nvinfo : EIATTR_CRS_STACK_SIZE
	.align		4
.L_125:
        /*0098*/ 	.byte	0x04, 0x1e
        /*009a*/ 	.short	(.L_127 - .L_126)
.L_126:
        /*009c*/ 	.word	0x00000000


	//----- nvinfo : EIATTR_CBANK_PARAM_SIZE
	.align		4
.L_127:
        /*00a0*/ 	.byte	0x03, 0x19
        /*00a2*/ 	.short	0x0028


	//----- nvinfo : EIATTR_PARAM_CBANK
	.align		4
        /*00a4*/ 	.byte	0x04, 0x0a
        /*00a6*/ 	.short	(.L_129 - .L_128)
	.align		4
.L_128:
        /*00a8*/ 	.word	index@(.nv.constant0._Z14_countnz_64_22iiPdiiiS_)
        /*00ac*/ 	.short	0x0380
        /*00ae*/ 	.short	0x0028


	//----- nvinfo : EIATTR_SW_WAR
	.align		4
.L_129:
        /*00b0*/ 	.byte	0x04, 0x36
        /*00b2*/ 	.short	(.L_131 - .L_130)
.L_130:
        /*00b4*/ 	.word	0x00000008
.L_131:


//--------------------- .nv.info._Z14_countnz_32_22iiPfiiiS_ --------------------------
	.section	.nv.info._Z14_countnz_32_22iiPfiiiS_,"",@"SHT_CUDA_INFO"
	.sectionflags	@""
	.align	4


	//----- nvinfo : EIATTR_CUDA_API_VERSION
	.align		4
        /*0000*/ 	.byte	0x04, 0x37
        /*0002*/ 	.short	(.L_133 - .L_132)
.L_132:
        /*0004*/ 	.word	0x00000082


	//----- nvinfo : EIATTR_KPARAM_INFO
	.align		4
.L_133:
        /*0008*/ 	.byte	0x04, 0x17
        /*000a*/ 	.short	(.L_135 - .L_134)
.L_134:
        /*000c*/ 	.word	0x00000000
        /*0010*/ 	.short	0x0006
        /*0012*/ 	.short	0x0020
        /*0014*/ 	.byte	0x00, 0xf5, 0x21, 0x00


	//----- nvinfo : EIATTR_KPARAM_INFO
	.align		4
.L_135:
        /*0018*/ 	.byte	0x04, 0x17
        /*001a*/ 	.short	(.L_137 - .L_136)
.L_136:
        /*001c*/ 	.word	0x00000000
        /*0020*/ 	.short	0x0005
        /*0022*/ 	.short	0x0018
        /*0024*/ 	.byte	0x00, 0xf0, 0x11, 0x00


	//----- nvinfo : EIATTR_KPARAM_INFO
	.align		4
.L_137:
        /*0028*/ 	.byte	0x04, 0x17
        /*002a*/ 	.short	(.L_139 - .L_138)
.L_138:
        /*002c*/ 	.word	0x00000000
        /*0030*/ 	.short	0x0004
        /*0032*/ 	.short	0x0014
        /*0034*/ 	.byte	0x00, 0xf0, 0x11, 0x00


	//----- nvinfo : EIATTR_KPARAM_INFO
	.align		4
.L_139:
        /*0038*/ 	.byte	0x04, 0x17
        /*003a*/ 	.short	(.L_141 - .L_140)
.L_140:
        /*003c*/ 	.word	0x00000000
        /*0040*/ 	.short	0x0003
        /*0042*/ 	.short	0x0010
        /*0044*/ 	.byte	0x00, 0xf0, 0x11, 0x00


	//----- nvinfo : EIATTR_KPARAM_INFO
	.align		4
.L_141:
        /*0048*/ 	.byte	0x04, 0x17
        /*004a*/ 	.short	(.L_143 - .L_142)
.L_142:
        /*004c*/ 	.word	0x00000000
        /*0050*/ 	.short	0x0002
        /*0052*/ 	.short	0x0008
        /*0054*/ 	.byte	0x00, 0xf5, 0x21, 0x00


	//----- nvinfo : EIATTR_KPARAM_INFO
	.align		4
.L_143:
        /*0058*/ 	.byte	0x04, 0x17
        /*005a*/ 	.short	(.L_145 - .L_144)
.L_144:
        /*005c*/ 	.word	0x00000000
        /*0060*/ 	.short	0x0001
        /*0062*/ 	.short	0x0004
        /*0064*/ 	.byte	0x00, 0xf0, 0x11, 0x00


	//----- nvinfo : EIATTR_KPARAM_INFO
	.align		4
.L_145:
        /*0068*/ 	.byte	0x04, 0x17
        /*006a*/ 	.short	(.L_147 - .L_146)
.L_146:
        /*006c*/ 	.word	0x00000000
        /*0070*/ 	.short	0x0000
        /*0072*/ 	.short	0x0000
        /*0074*/ 	.byte	0x00, 0xf0, 0x11, 0x00


	//----- nvinfo : EIATTR_SPARSE_MMA_MASK
	.align		4
.L_147:
        /*0078*/ 	.byte	0x03, 0x50
        /*007a*/ 	.short	0x0000


	//----- nvinfo : EIATTR_MAXREG_COUNT
	.align		4
        /*007c*/ 	.byte	0x03, 0x1b
        /*007e*/ 	.short	0x00ff


	//----- nvinfo : EIATTR_NUM_BARRIERS
	.align		4
        /*0080*/ 	.byte	0x02, 0x4c
        /*0082*/ 	.byte	0x01
	.zero		1


	//----- nvinfo : EIATTR_MERCURY_ISA_VERSION
	.align		4
        /*0084*/ 	.byte	0x03, 0x5f
        /*0086*/ 	.short	0x0101


	//----- nvinfo : EIATTR_VRC_CTA_INIT_COUNT
	.align		4
        /*0088*/ 	.byte	0x02, 0x4a
	.zero		1
	.zero		1


	//----- nvinfo : EIATTR_EXIT_INSTR_OFFSETS
	.align		4
        /*008c*/ 	.byte	0x04, 0x1c
        /*008e*/ 	.short	(.L_149 - .L_148)


	//   ....[0]....
.L_148:
        /*0090*/ 	.word	0x00000040


	//   ....[1]....
        /*0094*/ 	.word	0x000006f0


	//----- nvinfo : EIATTR_CRS_STACK_SIZE
	.align		4
.L_149:
        /*0098*/ 	.byte	0x04, 0x1e
        /*009a*/ 	.short	(.L_151 - .L_150)
.L_150:
        /*009c*/ 	.word	0x00000000


	//----- nvinfo : EIATTR_CBANK_PARAM_SIZE
	.align		4
.L_151:
        /*00a0*/ 	.byte	0x03, 0x19
        /*00a2*/ 	.short	0x0028


	//----- nvinfo : EIATTR_PARAM_CBANK
	.align		4
        /*00a4*/ 	.byte	0x04, 0x0a
        /*00a6*/ 	.short	(.L_153 - .L_152)
	.align		4
.L_152:
        /*00a8*/ 	.word	index@(.nv.constant0._Z14_countnz_32_22iiPfiiiS_)
        /*00ac*/ 	.short	0x0380
        /*00ae*/ 	.short	0x0028


	//----- nvinfo : EIATTR_SW_WAR
	.align		4
.L_153:
        /*00b0*/ 	.byte	0x04, 0x36
        /*00b2*/ 	.short	(.L_155 - .L_154)
.L_154:
        /*00b4*/ 	.word	0x00000008
.L_155:


//--------------------- .nv.info._Z13_minabs_64_22iiPdiiiS_ --------------------------
	.section	.nv.info._Z13_minabs_64_22iiPdiiiS_,"",@"SHT_CUDA_INFO"
	.sectionflags	@""
	.align	4


	//----- nvinfo : EIATTR_CUDA_API_VERSION
	.align		4
        /*0000*/ 	.byte	0x04, 0x37
        /*0002*/ 	.short	(.L_157 - .L_156)
.L_156:
        /*0004*/ 	.word	0x00000082


	//----- nvinfo : EIATTR_KPARAM_INFO
	.align		4
.L_157:
        /*0008*/ 	.byte	0x04, 0x17
        /*000a*/ 	.short	(.L_159 - .L_158)
.L_158:
        /*000c*/ 	.word	0x00000000
        /*0010*/ 	.short	0x0006
        /*0012*/ 	.short	0x0020
        /*0014*/ 	.byte	0x00, 0xf5, 0x21, 0x00


	//----- nvinfo : EIATTR_KPARAM_INFO
	.align		4
.L_159:
        /*0018*/ 	.byte	0x04, 0x17
        /*001a*/ 	.short	(.L_161 - .L_160)
.L_160:
        /*001c*/ 	.word	0x00000000
        /*0020*/ 	.short	0x0005
        /*0022*/ 	.short	0x0018
        /*0024*/ 	.byte	0x00, 0xf0, 0x11, 0x00


	//----- nvinfo : EIATTR_KPARAM_INFO
	.align		4
.L_161:
        /*0028*/ 	.byte	0x04, 0x17
        /*002a*/ 	.short	(.L_163 - .L_162)
.L_162:
        /*002c*/ 	.word	0x00000000
        /*0030*/ 	.short	0x0004
        /*0032*/ 	.short	0x0014
        /*0034*/ 	.byte	0x00, 0xf0, 0x11, 0x00


	//----- nvinfo : EIATTR_KPARAM_INFO
	.align		4
.L_163:
        /*0038*/ 	.byte	0x04, 0x17
        /*003a*/ 	.short	(.L_165 - .L_164)
.L_164:
        /*003c*/ 	.word	0x00000000
        /*0040*/ 	.short	0x0003
        /*0042*/ 	.short	0x0010
        /*0044*/ 	.byte	0x00, 0xf0, 0x11, 0x00


	//----- nvinfo : EIATTR_KPARAM_INFO
	.align		4
.L_165:
        /*0048*/ 	.byte	0x04, 0x17
        /*004a*/ 	.short	(.L_167 - .L_166)
.L_166:
        /*004c*/ 	.word	0x00000000
        /*0050*/ 	.short	0x0002
        /*0052*/ 	.short	0x0008
        /*0054*/ 	.byte	0x00, 0xf5, 0x21, 0x00


	//----- nvinfo : EIATTR_KPARAM_INFO
	.align		4
.L_167:
        /*0058*/ 	.byte	0x04, 0x17
        /*005a*/ 	.short	(.L_169 - .L_168)
.L_168:
        /*005c*/ 	.word	0x00000000
        /*0060*/ 	.short	0x0001
        /*0062*/ 	.short	0x0004
        /*0064*/ 	.byte	0x00, 0xf0, 0x11, 0x00


	//----- nvinfo : EIATTR_KPARAM_INFO
	.align		4
.L_169:
        /*0068*/ 	.byte	0x04, 0x17
        /*006a*/ 	.short	(.L_171 - .L_170)
.L_170:
        /*006c*/ 	.word	0x00000000
        /*0070*/ 	.short	0x0000
        /*0072*/ 	.short	0x0000
        /*0074*/ 	.byte	0x00, 0xf0, 0x11, 0x00


	//----- nvinfo : EIATTR_SPARSE_MMA_MASK
	.align		4
.L_171:
        /*0078*/ 	.byte	0x03, 0x50
        /*007a*/ 	.short	0x0000


	//----- nvinfo : EIATTR_MAXREG_COUNT
	.align		4
        /*007c*/ 	.byte	0x03, 0x1b
        /*007e*/ 	.short	0x00ff


	//----- nvinfo : EIATTR_NUM_BARRIERS
	.align		4
        /*0080*/ 	.byte	0x02, 0x4c
        /*0082*/ 	.byte	0x01
	.zero		1


	//----- nvinfo : EIATTR_MERCURY_ISA_VERSION
	.align		4
        /*0084*/ 	.byte	0x03, 0x5f
        /*0086*/ 	.short	0x0101


	//----- nvinfo : EIATTR_VRC_CTA_INIT_COUNT
	.align		4
        /*0088*/ 	.byte	0x02, 0x4a
	.zero		1
	.zero		1


	//----- nvinfo : EIATTR_EXIT_INSTR_OFFSETS
	.align		4
        /*008c*/ 	.byte	0x04, 0x1c
        /*008e*/ 	.short	(.L_173 - .L_172)


	//   ....[0]....
.L_172:
        /*0090*/ 	.word	0x00000040


	//   ....[1]....
        /*0094*/ 	.word	0x00000840


	//----- nvinfo : EIATTR_CRS_STACK_SIZE
	.align		4
.L_173:
        /*0098*/ 	.byte	0x04, 0x1e
        /*009a*/ 	.short	(.L_175 - .L_174)
.L_174:
        /*009c*/ 	.word	0x00000000


	//----- nvinfo : EIATTR_CBANK_PARAM_SIZE
	.align		4
.L_175:
        /*00a0*/ 	.byte	0x03, 0x19
        /*00a2*/ 	.short	0x0028


	//----- nvinfo : EIATTR_PARAM_CBANK
	.align		4
        /*00a4*/ 	.byte	0x04, 0x0a
        /*00a6*/ 	.short	(.L_177 - .L_176)
	.align		4
.L_176:
        /*00a8*/ 	.word	index@(.nv.constant0._Z13_minabs_64_22iiPdiiiS_)
        /*00ac*/ 	.short	0x0380
        /*00ae*/ 	.short	0x0028


	//----- nvinfo : EIATTR_SW_WAR
	.align		4
.L_177:
        /*00b0*/ 	.byte	0x04, 0x36
        /*00b2*/ 	.short	(.L_179 - .L_178)
.L_178:
        /*00b4*/ 	.word	0x00000008
.L_179:


//--------------------- .nv.info._Z13_minabs_32_22iiPfiiiS_ --------------------------
	.section	.nv.info._Z13_minabs_32_22iiPfiiiS_,"",@"SHT_CUDA_INFO"
	.sectionflags	@""
	.align	4


	//----- nvinfo : EIATTR_CUDA_API_VERSION
	.align		4
        /*0000*/ 	.byte	0x04, 0x37
        /*0002*/ 	.short	(.L_181 - .L_180)
.L_180:
        /*0004*/ 	.word	0x00000082


	//----- nvinfo : EIATTR_KPARAM_INFO
	.align		4
.L_181:
        /*0008*/ 	.byte	0x04, 0x17
        /*000a*/ 	.short	(.L_183 - .L_182)
.L_182:
        /*000c*/ 	.word	0x00000000
        /*0010*/ 	.short	0x0006
        /*0012*/ 	.short	0x0020
        /*0014*/ 	.byte	0x00, 0xf5, 0x21, 0x00


	//----- nvinfo : EIATTR_KPARAM_INFO
	.align		4
.L_183:
        /*0018*/ 	.byte	0x04, 0x17
        /*001a*/ 	.short	(.L_185 - .L_184)
.L_184:
        /*001c*/ 	.word	0x00000000
        /*0020*/ 	.short	0x0005
        /*0022*/ 	.short	0x0018
        /*0024*/ 	.byte	0x00, 0xf0, 0x11, 0x00


	//----- nvinfo : EIATTR_KPARAM_INFO
	.align		4
.L_185:
        /*0028*/ 	.byte	0x04, 0x17
        /*002a*/ 	.short	(.L_187 - .L_186)
.L_186:
        /*002c*/ 	.word	0x00000000
        /*0030*/ 	.short	0x0004
        /*0032*/ 	.short	0x0014
        /*0034*/ 	.byte	0x00, 0xf0, 0x11, 0x00


	//----- nvinfo : EIATTR_KPARAM_INFO
	.align		4
.L_187:
        /*0038*/ 	.byte	0x04, 0x17
        /*003a*/ 	.short	(.L_189 - .L_188)
.L_188:
        /*003c*/ 	.word	0x00000000
        /*0040*/ 	.short	0x0003
        /*0042*/ 	.short	0x0010
        /*0044*/ 	.byte	0x00, 0xf0, 0x11, 0x00


	//----- nvinfo : EIATTR_KPARAM_INFO
	.align		4
.L_189:
        /*0048*/ 	.byte	0x04, 0x17
        /*004a*/ 	.short	(.L_191 - .L_190)
.L_190:
        /*004c*/ 	.word	0x00000000
        /*0050*/ 	.short	0x0002
        /*0052*/ 	.short	0x0008
        /*0054*/ 	.byte	0x00, 0xf5, 0x21, 0x00


	//----- nvinfo : EIATTR_KPARAM_INFO
	.align		4
.L_191:
        /*0058*/ 	.byte	0x04, 0x17
        /*005a*/ 	.short	(.L_193 - .L_192)
.L_192:
        /*005c*/ 	.word	0x00000000
        /*0060*/ 	.short	0x0001
        /*0062*/ 	.short	0x0004
        /*0064*/ 	.byte	0x00, 0xf0, 0x11, 0x00


	//----- nvinfo : EIATTR_KPARAM_INFO
	.align		4
.L_193:
        /*0068*/ 	.byte	0x04, 0x17
        /*006a*/ 	.short	(.L_195 - .L_194)
.L_194:
        /*006c*/ 	.word	0x00000000
        /*0070*/ 	.short	0x0000
        /*0072*/ 	.short	0x0000
        /*0074*/ 	.byte	0x00, 0xf0, 0x11, 0x00


	//----- nvinfo : EIATTR_SPARSE_MMA_MASK
	.align		4
.L_195:
        /*0078*/ 	.byte	0x03, 0x50
        /*007a*/ 	.short	0x0000


	//----- nvinfo : EIATTR_MAXREG_COUNT
	.align		4
        /*007c*/ 	.byte	0x03, 0x1b
        /*007e*/ 	.short	0x00ff


	//----- nvinfo : EIATTR_NUM_BARRIERS
	.align		4
        /*0080*/ 	.byte	0x02, 0x4c
        /*0082*/ 	.byte	0x01
	.zero		1


	//----- nvinfo : EIATTR_MERCURY_ISA_VERSION
	.align		4
        /*0084*/ 	.byte	0x03, 0x5f
        /*0086*/ 	.short	0x0101


	//----- nvinfo : EIATTR_VRC_CTA_INIT_COUNT
	.align		4
        /*0088*/ 	.byte	0x02, 0x4a
	.zero		1
	.zero		1


	//----- nvinfo : EIATTR_EXIT_INSTR_OFFSETS
	.align		4
        /*008c*/ 	.byte	0x04, 0x1c
        /*008e*/ 	.short	(.L_197 - .L_196)


	//   ....[0]....
.L_196:
        /*0090*/ 	.word	0x00000040


	//   ....[1]....
        /*0094*/ 	.word	0x00000780


	//----- nvinfo : EIATTR_CRS_STACK_SIZE
	.align		4
.L_197:
        /*0098*/ 	.byte	0x04, 0x1e
        /*009a*/ 	.short	(.L_199 - .L_198)
.L_198:
        /*009c*/ 	.word	0x00000000


	//----- nvinfo : EIATTR_CBANK_PARAM_SIZE
	.align		4
.L_199:
        /*00a0*/ 	.byte	0x03, 0x19
        /*00a2*/ 	.short	0x0028


	//----- nvinfo : EIATTR_PARAM_CBANK
	.align		4
        /*00a4*/ 	.byte	0x04, 0x0a
        /*00a6*/ 	.short	(.L_201 - .L_200)
	.align		4
.L_200:
        /*00a8*/ 	.word	index@(.nv.constant0._Z13_minabs_32_22iiPfiiiS_)
        /*00ac*/ 	.short	0x0380
        /*00ae*/ 	.short	0x0028


	//----- nvinfo : EIATTR_SW_WAR
	.align		4
.L_201:
        /*00b0*/ 	.byte	0x04, 0x36
        /*00b2*/ 	.short	(.L_203 - .L_202)
.L_202:
        /*00b4*/ 	.word	0x00000008
.L_203:


//--------------------- .nv.info._Z13_maxabs_64_22iiPdiiiS_ --------------------------
	.section	.nv.info._Z13_maxabs_64_22iiPdiiiS_,"",@"SHT_CUDA_INFO"
	.sectionflags	@""
	.align	4


	//----- nvinfo : EIATTR_CUDA_API_VERSION
	.align		4
        /*0000*/ 	.byte	0x04, 0x37
        /*0002*/ 	.short	(.L_205 - .L_204)
.L_204:
        /*0004*/ 	.word	0x00000082


	//----- nvinfo : EIATTR_KPARAM_INFO
	.align		4
.L_205:
        /*0008*/ 	.byte	0x04, 0x17
        /*000a*/ 	.short	(.L_207 - .L_206)
.L_206:
        /*000c*/ 	.word	0x00000000
        /*0010*/ 	.short	0x0006
        /*0012*/ 	.short	0x0020
        /*0014*/ 	.byte	0x00, 0xf5, 0x21, 0x00


	//----- nvinfo : EIATTR_KPARAM_INFO
	.align		4
.L_207:
        /*0018*/ 	.byte	0x04, 0x17
        /*001a*/ 	.short	(.L_209 - .L_208)
.L_208:
        /*001c*/ 	.word	0x00000000
        /*0020*/ 	.short	0x0005
        /*0022*/ 	.short	0x0018
        /*0024*/ 	.byte	0x00, 0xf0, 0x11, 0x00


	//----- nvinfo : EIATTR_KPARAM_INFO
	.align		4
.L_209:
        /*0028*/ 	.byte	0x04, 0x17
        /*002a*/ 	.short	(.L_211 - .L_210)
.L_210:
        /*002c*/ 	.word	0x00000000
        /*0030*/ 	.short	0x0004
        /*0032*/ 	.short	0x0014
        /*0034*/ 	.byte	0x00, 0xf0, 0x11, 0x00


	//----- nvinfo : EIATTR_KPARAM_INFO
	.align		4
.L_211:
        /*0038*/ 	.byte	0x04, 0x17
        /*003a*/ 	.short	(.L_213 - .L_212)
.L_212:
        /*003c*/ 	.word	0x00000000
        /*0040*/ 	.short	0x0003
        /*0042*/ 	.short	0x0010
        /*0044*/ 	.byte	0x00, 0xf0, 0x11, 0x00


	//----- nvinfo : EIATTR_KPARAM_INFO
	.align		4
.L_213:
        /*0048*/ 	.byte	0x04, 0x17
        /*004a*/ 	.short	(.L_215 - .L_214)
.L_214:
        /*004c*/ 	.word	0x00000000
        /*0050*/ 	.short	0x0002
        /*0052*/ 	.short	0x0008
        /*0054*/ 	.byte	0x00, 0xf5, 0x21, 0x00


	//----- nvinfo : EIATTR_KPARAM_INFO
	.align		4
.L_215:
        /*0058*/ 	.byte	0x04, 0x17
        /*005a*/ 	.short	(.L_217 - .L_216)
.L_216:
        /*005c*/ 	.word	0x00000000
        /*0060*/ 	.short	0x0001
        /*0062*/ 	.short	0x0004
        /*0064*/ 	.byte	0x00, 0xf0, 0x11, 0x00


	//----- nvinfo : EIATTR_KPARAM_INFO
	.align		4
.L_217:
        /*0068*/ 	.byte	0x04, 0x17
        /*006a*/ 	.short	(.L_219 - .L_218)
.L_218:
        /*006c*/ 	.word	0x00000000
        /*0070*/ 	.short	0x0000
        /*0072*/ 	.short	0x0000
        /*0074*/ 	.byte	0x00, 0xf0, 0x11, 0x00


	//----- nvinfo : EIATTR_SPARSE_MMA_MASK
	.align		4
.L_219:
        /*0078*/ 	.byte	0x03, 0x50
        /*007a*/ 	.short	0x0000


	//----- nvinfo : EIATTR_MAXREG_COUNT
	.align		4
        /*007c*/ 	.byte	0x03, 0x1b
        /*007e*/ 	.short	0x00ff


	//----- nvinfo : EIATTR_NUM_BARRIERS
	.align		4
        /*0080*/ 	.byte	0x02, 0x4c
        /*0082*/ 	.byte	0x01
	.zero		1


	//----- nvinfo : EIATTR_MERCURY_ISA_VERSION
	.align		4
        /*0084*/ 	.byte	0x03, 0x5f
        /*0086*/ 	.short	0x0101


	//----- nvinfo : EIATTR_VRC_CTA_INIT_COUNT
	.align		4
        /*0088*/ 	.byte	0x02, 0x4a
	.zero		1
	.zero		1


	//----- nvinfo : EIATTR_EXIT_INSTR_OFFSETS
	.align		4
        /*008c*/ 	.byte	0x04, 0x1c
        /*008e*/ 	.short	(.L_221 - .L_220)


	//   ....[0]....
.L_220:
        /*0090*/ 	.word	0x00000040


	//   ....[1]....
        /*0094*/ 	.word	0x00000820


	//----- nvinfo : EIATTR_CRS_STACK_SIZE
	.align		4
.L_221:
        /*0098*/ 	.byte	0x04, 0x1e
        /*009a*/ 	.short	(.L_223 - .L_222)
.L_222:
        /*009c*/ 	.word	0x00000000


	//----- nvinfo : EIATTR_CBANK_PARAM_SIZE
	.align		4
.L_223:
        /*00a0*/ 	.byte	0x03, 0x19
        /*00a2*/ 	.short	0x0028


	//----- nvinfo : EIATTR_PARAM_CBANK
	.align		4
        /*00a4*/ 	.byte	0x04, 0x0a
        /*00a6*/ 	.short	(.L_225 - .L_224)
	.align		4
.L_224:
        /*00a8*/ 	.word	index@(.nv.constant0._Z13_maxabs_64_22iiPdiiiS_)
        /*00ac*/ 	.short	0x0380
        /*00ae*/ 	.short	0x0028


	//----- nvinfo : EIATTR_SW_WAR
	.align		4
.L_225:
        /*00b0*/ 	.byte	0x04, 0x36
        /*00b2*/ 	.short	(.L_227 - .L_226)
.L_226:
        /*00b4*/ 	.word	0x00000008
.L_227:


//--------------------- .nv.info._Z13_maxabs_32_22iiPfiiiS_ --------------------------
	.section	.nv.info._Z13_maxabs_32_22iiPfiiiS_,"",@"SHT_CUDA_INFO"
	.sectionflags	@""
	.align	4


	//----- nvinfo : EIATTR_CUDA_API_VERSION
	.align		4
        /*0000*/ 	.byte	0x04, 0x37
        /*0002*/ 	.short	(.L_229 - .L_228)
.L_228:
        /*0004*/ 	.word	0x00000082


	//----- nvinfo : EIATTR_KPARAM_INFO
	.align		4
.L_229:
        /*0008*/ 	.byte	0x04, 0x17
        /*000a*/ 	.short	(.L_231 - .L_230)
.L_230:
        /*000c*/ 	.word	0x00000000
        /*0010*/ 	.short	0x0006
        /*0012*/ 	.short	0x0020
        /*0014*/ 	.byte	0x00, 0xf5, 0x21, 0x00


	//----- nvinfo : EIATTR_KPARAM_INFO
	.align		4
.L_231:
        /*0018*/ 	.byte	0x04, 0x17
        /*001a*/ 	.short	(.L_233 - .L_232)
.L_232:
        /*001c*/ 	.word	0x00000000
        /*0020*/ 	.short	0x0005
        /*0022*/ 	.short	0x0018
        /*0024*/ 	.byte	0x00, 0xf0, 0x11, 0x00


	//----- nvinfo : EIATTR_KPARAM_INFO
	.align		4
.L_233:
        /*0028*/ 	.byte	0x04, 0x17
        /*002a*/ 	.short	(.L_235 - .L_234)
.L_234:
        /*002c*/ 	.word	0x00000000
        /*0030*/ 	.short	0x0004
        /*0032*/ 	.short	0x0014
        /*0034*/ 	.byte	0x00, 0xf0, 0x11, 0x00


	//----- nvinfo : EIATTR_KPARAM_INFO
	.align		4
.L_235:
        /*0038*/ 	.byte	0x04, 0x17
        /*003a*/ 	.short	(.L_237 - .L_236)
.L_236:
        /*003c*/ 	.word	0x00000000
        /*0040*/ 	.short	0x0003
        /*0042*/ 	.short	0x0010
        /*0044*/ 	.byte	0x00, 0xf0, 0x11, 0x00


	//----- nvinfo : EIATTR_KPARAM_INFO
	.align		4
.L_237:
        /*0048*/ 	.byte	0x04, 0x17
        /*004a*/ 	.short	(.L_239 - .L_238)
.L_238:
        /*004c*/ 	.word	0x00000000
        /*0050*/ 	.short	0x0002
        /*0052*/ 	.short	0x0008
        /*0054*/ 	.byte	0x00, 0xf5, 0x21, 0x00


	//----- nvinfo : EIATTR_KPARAM_INFO
	.align		4
.L_239:
        /*0058*/ 	.byte	0x04, 0x17
        /*005a*/ 	.short	(.L_241 - .L_240)
.L_240:
        /*005c*/ 	.word	0x00000000
        /*0060*/ 	.short	0x0001
        /*0062*/ 	.short	0x0004
        /*0064*/ 	.byte	0x00, 0xf0, 0x11, 0x00


	//----- nvinfo : EIATTR_KPARAM_INFO
	.align		4
.L_241:
        /*0068*/ 	.byte	0x04, 0x17
        /*006a*/ 	.short	(.L_243 - .L_242)
.L_242:
        /*006c*/ 	.word	0x00000000
        /*0070*/ 	.short	0x0000
        /*0072*/ 	.short	0x0000
        /*0074*/ 	.byte	0x00, 0xf0, 0x11, 0x00


	//----- nvinfo : EIATTR_SPARSE_MMA_MASK
	.align		4
.L_243:
        /*0078*/ 	.byte	0x03, 0x50
        /*007a*/ 	.short	0x0000


	//----- nvinfo : EIATTR_MAXREG_COUNT
	.align		4
        /*007c*/ 	.byte	0x03, 0x1b
        /*007e*/ 	.short	0x00ff


	//----- nvinfo : EIATTR_NUM_BARRIERS
	.align		4
        /*0080*/ 	.byte	0x02, 0x4c
        /*0082*/ 	.byte	0x01
	.zero		1


	//----- nvinfo : EIATTR_MERCURY_ISA_VERSION
	.align		4
        /*0084*/ 	.byte	0x03, 0x5f
        /*0086*/ 	.short	0x0101


	//----- nvinfo : EIATTR_VRC_CTA_INIT_COUNT
	.align		4
        /*0088*/ 	.byte	0x02, 0x4a
	.zero		1
	.zero		1


	//----- nvinfo : EIATTR_EXIT_INSTR_OFFSETS
	.align		4
        /*008c*/ 	.byte	0x04, 0x1c
        /*008e*/ 	.short	(.L_245 - .L_244)


	//   ....[0]....
.L_244:
        /*0090*/ 	.word	0x00000040


	//   ....[1]....
        /*0094*/ 	.word	0x00000780


	//----- nvinfo : EIATTR_CRS_STACK_SIZE
	.align		4
.L_245:
        /*0098*/ 	.byte	0x04, 0x1e
        /*009a*/ 	.short	(.L_247 - .L_246)
.L_246:
        /*009c*/ 	.word	0x00000000


	//----- nvinfo : EIATTR_CBANK_PARAM_SIZE
	.align		4
.L_247:
        /*00a0*/ 	.byte	0x03, 0x19
        /*00a2*/ 	.short	0x0028


	//----- nvinfo : EIATTR_PARAM_CBANK
	.align		4
        /*00a4*/ 	.byte	0x04, 0x0a
        /*00a6*/ 	.short	(.L_249 - .L_248)
	.align		4
.L_248:
        /*00a8*/ 	.word	index@(.nv.constant0._Z13_maxabs_32_22iiPfiiiS_)
        /*00ac*/ 	.short	0x0380
        /*00ae*/ 	.short	0x0028


	//----- nvinfo : EIATTR_SW_WAR
	.align		4
.L_249:
        /*00b0*/ 	.byte	0x04, 0x36
        /*00b2*/ 	.short	(.L_251 - .L_250)
.L_250:
        /*00b4*/ 	.word	0x00000008
.L_251:


//--------------------- .nv.info._Z14_sumabs2_64_22iiPdiiiS_ --------------------------
	.section	.nv.info._Z14_sumabs2_64_22iiPdiiiS_,"",@"SHT_CUDA_INFO"
	.sectionflags	@""
	.align	4


	//----- nvinfo : EIATTR_CUDA_API_VERSION
	.align		4
        /*0000*/ 	.byte	0x04, 0x37
        /*0002*/ 	.short	(.L_253 - .L_252)
.L_252:
        /*0004*/ 	.word	0x00000082


	//----- nvinfo : EIATTR_KPARAM_INFO
	.align		4
.L_253:
        /*0008*/ 	.byte	0x04, 0x17
        /*000a*/ 	.short	(.L_255 - .L_254)
.L_254:
        /*000c*/ 	.word	0x00000000
        /*0010*/ 	.short	0x0006
        /*0012*/ 	.short	0x0020
        /*0014*/ 	.byte	0x00, 0xf5, 0x21, 0x00


	//----- nvinfo : EIATTR_KPARAM_INFO
	.align		4
.L_255:
        /*0018*/ 	.byte	0x04, 0x17
        /*001a*/ 	.short	(.L_257 - .L_256)
.L_256:
        /*001c*/ 	.word	0x00000000
        /*0020*/ 	.short	0x0005
        /*0022*/ 	.short	0x0018
        /*0024*/ 	.byte	0x00, 0xf0, 0x11, 0x00


	//----- nvinfo : EIATTR_KPARAM_INFO
	.align		4
.L_257:
        /*0028*/ 	.byte	0x04, 0x17
        /*002a*/ 	.short	(.L_259 - .L_258)
.L_258:
        /*002c*/ 	.word	0x00000000
        /*0030*/ 	.short	0x0004
        /*0032*/ 	.short	0x0014
        /*0034*/ 	.byte	0x00, 0xf0, 0x11, 0x00


	//----- nvinfo : EIATTR_KPARAM_INFO
	.align		4
.L_259:
        /*0038*/ 	.byte	0x04, 0x17
        /*003a*/ 	.short	(.L_261 - .L_260)
.L_260:
        /*003c*/ 	.word	0x00000000
        /*0040*/ 	.short	0x0003
        /*0042*/ 	.short	0x0010
        /*0044*/ 	.byte	0x00, 0xf0, 0x11, 0x00


	//----- nvinfo : EIATTR_KPARAM_INFO
	.align		4
.L_261:
        /*0048*/ 	.byte	0x04, 0x17
        /*004a*/ 	.short	(.L_263 - .L_262)
.L_262:
        /*004c*/ 	.word	0x00000000
        /*0050*/ 	.short	0x0002
        /*0052*/ 	.short	0x0008
        /*0054*/ 	.byte	0x00, 0xf5, 0x21, 0x00


	//----- nvinfo : EIATTR_KPARAM_INFO
	.align		4
.L_263:
        /*0058*/ 	.byte	0x04, 0x17
        /*005a*/ 	.short	(.L_265 - .L_264)
.L_264:
        /*005c*/ 	.word	0x00000000
        /*0060*/ 	.short	0x0001
        /*0062*/ 	.short	0x0004
        /*0064*/ 	.byte	0x00, 0xf0, 0x11, 0x00


	//----- nvinfo : EIATTR_KPARAM_INFO
	.align		4
.L_265:
        /*0068*/ 	.byte	0x04, 0x17
        /*006a*/ 	.short	(.L_267 - .L_266)
.L_266:
        /*006c*/ 	.word	0x00000000
        /*0070*/ 	.short	0x0000
        /*0072*/ 	.short	0x0000
        /*0074*/ 	.byte	0x00, 0xf0, 0x11, 0x00


	//----- nvinfo : EIATTR_SPARSE_MMA_MASK
	.align		4
.L_267:
        /*0078*/ 	.byte	0x03, 0x50
        /*007a*/ 	.short	0x0000


	//----- nvinfo : EIATTR_MAXREG_COUNT
	.align		4
        /*007c*/ 	.byte	0x03, 0x1b
        /*007e*/ 	.short	0x00ff


	//----- nvinfo : EIATTR_NUM_BARRIERS
	.align		4
        /*0080*/ 	.byte	0x02, 0x4c
        /*0082*/ 	.byte	0x01
	.zero		1


	//----- nvinfo : EIATTR_MERCURY_ISA_VERSION
	.align		4
        /*0084*/ 	.byte	0x03, 0x5f
        /*0086*/ 	.short	0x0101


	//----- nvinfo : EIATTR_VRC_CTA_INIT_COUNT
	.align		4
        /*0088*/ 	.byte	0x02, 0x4a
	.zero		1
	.zero		1


	//----- nvinfo : EIATTR_EXIT_INSTR_OFFSETS
	.align		4
        /*008c*/ 	.byte	0x04, 0x1c
        /*008e*/ 	.short	(.L_269 - .L_268)


	//   ....[0]....
.L_268:
        /*0090*/ 	.word	0x00000040


	//   ....[1]....
        /*0094*/ 	.word	0x000006e0


	//----- nvinfo : EIATTR_CRS_STACK_SIZE
	.align		4
.L_269:
        /*0098*/ 	.byte	0x04, 0x1e
        /*009a*/ 	.short	(.L_271 - .L_270)
.L_270:
        /*009c*/ 	.word	0x00000000


	//----- nvinfo : EIATTR_CBANK_PARAM_SIZE
	.align		4
.L_271:
        /*00a0*/ 	.byte	0x03, 0x19
        /*00a2*/ 	.short	0x0028


	//----- nvinfo : EIATTR_PARAM_CBANK
	.align		4
        /*00a4*/ 	.byte	0x04, 0x0a
        /*00a6*/ 	.short	(.L_273 - .L_272)
	.align		4
.L_272:
        /*00a8*/ 	.word	index@(.nv.constant0._Z14_sumabs2_64_22iiPdiiiS_)
        /*00ac*/ 	.short	0x0380
        /*00ae*/ 	.short	0x0028


	//----- nvinfo : EIATTR_SW_WAR
	.align		4
.L_273:
        /*00b0*/ 	.byte	0x04, 0x36
        /*00b2*/ 	.short	(.L_275 - .L_274)
.L_274:
        /*00b4*/ 	.word	0x00000008
.L_275:


//--------------------- .nv.info._Z14_sumabs2_32_22iiPfiiiS_ --------------------------
	.section	.nv.info._Z14_sumabs2_32_22iiPfiiiS_,"",@"SHT_CUDA_INFO"
	.sectionflags	@""
	.align	4


	//----- nvinfo : EIATTR_CUDA_API_VERSION
	.align		4
        /*0000*/ 	.byte	0x04, 0x37
        /*0002*/ 	.short	(.L_277 - .L_276)
.L_276:
        /*0004*/ 	.word	0x00000082


	//----- nvinfo : EIATTR_KPARAM_INFO
	.align		4
.L_277:
        /*0008*/ 	.byte	0x04, 0x17
        /*000a*/ 	.short	(.L_279 - .L_278)
.L_278:
        /*000c*/ 	.word	0x00000000
        /*0010*/ 	.short	0x0006
        /*0012*/ 	.short	0x0020
        /*0014*/ 	.byte	0x00, 0xf5, 0x21, 0x00


	//----- nvinfo : EIATTR_KPARAM_INFO
	.align		4
.L_279:
        /*0018*/ 	.byte	0x04, 0x17
        /*001a*/ 	.short	(.L_281 - .L_280)
.L_280:
        /*001c*/ 	.word	0x00000000
        /*0020*/ 	.short	0x0005
        /*0022*/ 	.short	0x0018
        /*0024*/ 	.byte	0x00, 0xf0, 0x11, 0x00


	//----- nvinfo : EIATTR_KPARAM_INFO
	.align		4
.L_281:
        /*0028*/ 	.byte	0x04, 0x17
        /*002a*/ 	.short	(.L_283 - .L_282)
.L_282:
        /*002c*/ 	.word	0x00000000
        /*0030*/ 	.short	0x0004
        /*0032*/ 	.short	0x0014
        /*0034*/ 	.byte	0x00, 0xf0, 0x11, 0x00


	//----- nvinfo : EIATTR_KPARAM_INFO
	.align		4
.L_283:
        /*0038*/ 	.byte	0x04, 0x17
        /*003a*/ 	.short	(.L_285 - .L_284)
.L_284:
        /*003c*/ 	.word	0x00000000
        /*0040*/ 	.short	0x0003
        /*0042*/ 	.short	0x0010
        /*0044*/ 	.byte	0x00, 0xf0, 0x11, 0x00


	//----- nvinfo : EIATTR_KPARAM_INFO
	.align		4
.L_285:
        /*0048*/ 	.byte	0x04, 0x17
        /*004a*/ 	.short	(.L_287 - .L_286)
.L_286:
        /*004c*/ 	.word	0x00000000
        /*0050*/ 	.short	0x0002
        /*0052*/ 	.short	0x0008
        /*0054*/ 	.byte	0x00, 0xf5, 0x21, 0x00


	//----- nvinfo : EIATTR_KPARAM_INFO
	.align		4
.L_287:
        /*0058*/ 	.byte	0x04, 0x17
        /*005a*/ 	.short	(.L_289 - .L_288)
.L_288:
        /*005c*/ 	.word	0x00000000
        /*0060*/ 	.short	0x0001
        /*0062*/ 	.short	0x0004
        /*0064*/ 	.byte	0x00, 0xf0, 0x11, 0x00


	//----- nvinfo : EIATTR_KPARAM_INFO
	.align		4
.L_289:
        /*0068*/ 	.byte	0x04, 0x17
        /*006a*/ 	.short	(.L_291 - .L_290)
.L_290:
        /*006c*/ 	.word	0x00000000
        /*0070*/ 	.short	0x0000
        /*0072*/ 	.short	0x0000
        /*0074*/ 	.byte	0x00, 0xf0, 0x11, 0x00


	//----- nvinfo : EIATTR_SPARSE_MMA_MASK
	.align		4
.L_291:
        /*0078*/ 	.byte	0x03, 0x50
        /*007a*/ 	.short	0x0000


	//----- nvinfo : EIATTR_MAXREG_COUNT
	.align		4
        /*007c*/ 	.byte	0x03, 0x1b
        /*007e*/ 	.short	0x00ff


	//----- nvinfo : EIATTR_NUM_BARRIERS
	.align		4
        /*0080*/ 	.byte	0x02, 0x4c
        /*0082*/ 	.byte	0x01
	.zero		1


	//----- nvinfo : EIATTR_MERCURY_ISA_VERSION
	.align		4
        /*0084*/ 	.byte	0x03, 0x5f
        /*0086*/ 	.short	0x0101


	//----- nvinfo : EIATTR_VRC_CTA_INIT_COUNT
	.align		4
        /*0088*/ 	.byte	0x02, 0x4a
	.zero		1
	.zero		1


	//----- nvinfo : EIATTR_EXIT_INSTR_OFFSETS
	.align		4
        /*008c*/ 	.byte	0x04, 0x1c
        /*008e*/ 	.short	(.L_293 - .L_292)


	//   ....[0]....
.L_292:
        /*0090*/ 	.word	0x00000040


	//   ....[1]....
        /*0094*/ 	.word	0x000006e0


	//----- nvinfo : EIATTR_CRS_STACK_SIZE
	.align		4
.L_293:
        /*0098*/ 	.byte	0x04, 0x1e
        /*009a*/ 	.short	(.L_295 - .L_294)
.L_294:
        /*009c*/ 	.word	0x00000000


	//----- nvinfo : EIATTR_CBANK_PARAM_SIZE
	.align		4
.L_295:
        /*00a0*/ 	.byte	0x03, 0x19
        /*00a2*/ 	.short	0x0028


	//----- nvinfo : EIATTR_PARAM_CBANK
	.align		4
        /*00a4*/ 	.byte	0x04, 0x0a
        /*00a6*/ 	.short	(.L_297 - .L_296)
	.align		4
.L_296:
        /*00a8*/ 	.word	index@(.nv.constant0._Z14_sumabs2_32_22iiPfiiiS_)
        /*00ac*/ 	.short	0x0380
        /*00ae*/ 	.short	0x0028


	//----- nvinfo : EIATTR_SW_WAR
	.align		4
.L_297:
        /*00b0*/ 	.byte	0x04, 0x36
        /*00b2*/ 	.short	(.L_299 - .L_298)
.L_298:
        /*00b4*/ 	.word	0x00000008
.L_299:


//--------------------- .nv.info._Z13_sumabs_64_22iiPdiiiS_ --------------------------
	.section	.nv.info._Z13_sumabs_64_22iiPdiiiS_,"",@"SHT_CUDA_INFO"
	.sectionflags	@""
	.align	4


	//----- nvinfo : EIATTR_CUDA_API_VERSION
	.align		4
        /*0000*/ 	.byte	0x04, 0x37
        /*0002*/ 	.short	(.L_301 - .L_300)
.L_300:
        /*0004*/ 	.word	0x00000082


	//----- nvinfo : EIATTR_KPARAM_INFO
	.align		4
.L_301:
        /*0008*/ 	.byte	0x04, 0x17
        /*000a*/ 	.short	(.L_303 - .L_302)
.L_302:
        /*000c*/ 	.word	0x00000000
        /*0010*/ 	.short	0x0006
        /*0012*/ 	.short	0x0020
        /*0014*/ 	.byte	0x00, 0xf5, 0x21, 0x00


	//----- nvinfo : EIATTR_KPARAM_INFO
	.align		4
.L_303:
        /*0018*/ 	.byte	0x04, 0x17
        /*001a*/ 	.short	(.L_305 - .L_304)
.L_304:
        /*001c*/ 	.word	0x00000000
        /*0020*/ 	.short	0x0005
        /*0022*/ 	.short	0x0018
        /*0024*/ 	.byte	0x00, 0xf0, 0x11, 0x00


	//----- nvinfo : EIATTR_KPARAM_INFO
	.align		4
.L_305:
        /*0028*/ 	.byte	0x04, 0x17
        /*002a*/ 	.short	(.L_307 - .L_306)
.L_306:
        /*002c*/ 	.word	0x00000000
        /*0030*/ 	.short	0x0004
        /*0032*/ 	.short	0x0014
        /*0034*/ 	.byte	0x00, 0xf0, 0x11, 0x00


	//----- nvinfo : EIATTR_KPARAM_INFO
	.align		4
.L_307:
        /*0038*/ 	.byte	0x04, 0x17
        /*003a*/ 	.short	(.L_309 - .L_308)
.L_308:
        /*003c*/ 	.word	0x00000000
        /*0040*/ 	.short	0x0003
        /*0042*/ 	.short	0x0010
        /*0044*/ 	.byte	0x00, 0xf0, 0x11, 0x00


	//----- nvinfo : EIATTR_KPARAM_INFO
	.align		4
.L_309:
        /*0048*/ 	.byte	0x04, 0x17
        /*004a*/ 	.short	(.L_311 - .L_310)
.L_310:
        /*004c*/ 	.word	0x00000000
        /*0050*/ 	.short	0x0002
        /*0052*/ 	.short	0x0008
        /*0054*/ 	.byte	0x00, 0xf5, 0x21, 0x00


	//----- nvinfo : EIATTR_KPARAM_INFO
	.align		4
.L_311:
        /*0058*/ 	.byte	0x04, 0x17
        /*005a*/ 	.short	(.L_313 - .L_312)
.L_312:
        /*005c*/ 	.word	0x00000000
        /*0060*/ 	.short	0x0001
        /*0062*/ 	.short	0x0004
        /*0064*/ 	.byte	0x00, 0xf0, 0x11, 0x00


	//----- nvinfo : EIATTR_KPARAM_INFO
	.align		4
.L_313:
        /*0068*/ 	.byte	0x04, 0x17
        /*006a*/ 	.short	(.L_315 - .L_314)
.L_314:
        /*006c*/ 	.word	0x00000000
        /*0070*/ 	.short	0x0000
        /*0072*/ 	.short	0x0000
        /*0074*/ 	.byte	0x00, 0xf0, 0x11, 0x00


	//----- nvinfo : EIATTR_SPARSE_MMA_MASK
	.align		4
.L_315:
        /*0078*/ 	.byte	0x03, 0x50
        /*007a*/ 	.short	0x0000


	//----- nvinfo : EIATTR_MAXREG_COUNT
	.align		4
        /*007c*/ 	.byte	0x03, 0x1b
        /*007e*/ 	.short	0x00ff


	//----- nvinfo : EIATTR_NUM_BARRIERS
	.align		4
        /*0080*/ 	.byte	0x02, 0x4c
        /*0082*/ 	.byte	0x01
	.zero		1


	//----- nvinfo : EIATTR_MERCURY_ISA_VERSION
	.align		4
        /*0084*/ 	.byte	0x03, 0x5f
        /*0086*/ 	.short	0x0101


	//----- nvinfo : EIATTR_VRC_CTA_INIT_COUNT
	.align		4
        /*0088*/ 	.byte	0x02, 0x4a
	.zero		1
	.zero		1


	//----- nvinfo : EIATTR_EXIT_INSTR_OFFSETS
	.align		4
        /*008c*/ 	.byte	0x04, 0x1c
        /*008e*/ 	.short	(.L_317 - .L_316)


	//   ....[0]....
.L_316:
        /*0090*/ 	.word	0x00000040


	//   ....[1]....
        /*0094*/ 	.word	0x00000720


	//----- nvinfo : EIATTR_CRS_STACK_SIZE
	.align		4
.L_317:
        /*0098*/ 	.byte	0x04, 0x1e
        /*009a*/ 	.short	(.L_319 - .L_318)
.L_318:
        /*009c*/ 	.word	0x00000000


	//----- nvinfo : EIATTR_CBANK_PARAM_SIZE
	.align		4
.L_319:
        /*00a0*/ 	.byte	0x03, 0x19
        /*00a2*/ 	.short	0x0028


	//----- nvinfo : EIATTR_PARAM_CBANK
	.align		4
        /*00a4*/ 	.byte	0x04, 0x0a
        /*00a6*/ 	.short	(.L_321 - .L_320)
	.align		4
.L_320:
        /*00a8*/ 	.word	index@(.nv.constant0._Z13_sumabs_64_22iiPdiiiS_)
        /*00ac*/ 	.short	0x0380
        /*00ae*/ 	.short	0x0028


	//----- nvinfo : EIATTR_SW_WAR
	.align		4
.L_321:
        /*00b0*/ 	.byte	0x04, 0x36
        /*00b2*/ 	.short	(.L_323 - .L_322)
.L_322:
        /*00b4*/ 	.word	0x00000008
.L_323:


//--------------------- .nv.info._Z13_sumabs_32_22iiPfiiiS_ --------------------------
	.section	.nv.info._Z13_sumabs_32_22iiPfiiiS_,"",@"SHT_CUDA_INFO"
	.sectionflags	@""
	.align	4


	//----- nvinfo : EIATTR_CUDA_API_VERSION
	.align		4
        /*0000*/ 	.byte	0x04, 0x37
        /*0002*/ 	.short	(.L_325 - .L_324)
.L_324:
        /*0004*/ 	.word	0x00000082


	//----- nvinfo : EIATTR_KPARAM_INFO
	.align		4
.L_325:
        /*0008*/ 	.byte	0x04, 0x17
        /*000a*/ 	.short	(.L_327 - .L_326)
.L_326:
        /*000c*/ 	.word	0x00000000
        /*0010*/ 	.short	0x0006
        /*0012*/ 	.short	0x0020
        /*0014*/ 	.byte	0x00, 0xf5, 0x21, 0x00


	//----- nvinfo : EIATTR_KPARAM_INFO
	.align		4
.L_327:
        /*0018*/ 	.byte	0x04, 0x17
        /*001a*/ 	.short	(.L_329 - .L_328)
.L_328:
        /*001c*/ 	.word	0x00000000
        /*0020*/ 	.short	0x0005
        /*0022*/ 	.short	0x0018
        /*0024*/ 	.byte	0x00, 0xf0, 0x11, 0x00


	//----- nvinfo : EIATTR_KPARAM_INFO
	.align		4
.L_329:
        /*0028*/ 	.byte	0x04, 0x17
        /*002a*/ 	.short	(.L_331 - .L_330)
.L_330:
        /*002c*/ 	.word	0x00000000
        /*0030*/ 	.short	0x0004
        /*0032*/ 	.short	0x0014
        /*0034*/ 	.byte	0x00, 0xf0, 0x11, 0x00


	//----- nvinfo : EIATTR_KPARAM_INFO
	.align		4
.L_331:
        /*0038*/ 	.byte	0x04, 0x17
        /*003a*/ 	.short	(.L_333 - .L_332)
.L_332:
        /*003c*/ 	.word	0x00000000
        /*0040*/ 	.short	0x0003
        /*0042*/ 	.short	0x0010
        /*0044*/ 	.byte	0x00, 0xf0, 0x11, 0x00


	//----- nvinfo : EIATTR_KPARAM_INFO
	.align		4
.L_333:
        /*0048*/ 	.byte	0x04, 0x17
        /*004a*/ 	.short	(.L_335 - .L_334)
.L_334:
        /*004c*/ 	.word	0x00000000
        /*0050*/ 	.short	0x0002
        /*0052*/ 	.short	0x0008
        /*0054*/ 	.byte	0x00, 0xf5, 0x21, 0x00


	//----- nvinfo : EIATTR_KPARAM_INFO
	.align		4
.L_335:
        /*0058*/ 	.byte	0x04, 0x17
        /*005a*/ 	.short	(.L_337 - .L_336)
.L_336:
        /*005c*/ 	.word	0x00000000
        /*0060*/ 	.short	0x0001
        /*0062*/ 	.short	0x0004
        /*0064*/ 	.byte	0x00, 0xf0, 0x11, 0x00


	//----- nvinfo : EIATTR_KPARAM_INFO
	.align		4
.L_337:
        /*0068*/ 	.byte	0x04, 0x17
        /*006a*/ 	.short	(.L_339 - .L_338)
.L_338:
        /*006c*/ 	.word	0x00000000
        /*0070*/ 	.short	0x0000
        /*0072*/ 	.short	0x0000
        /*0074*/ 	.byte	0x00, 0xf0, 0x11, 0x00


	//----- nvinfo : EIATTR_SPARSE_MMA_MASK
	.align		4
.L_339:
        /*0078*/ 	.byte	0x03, 0x50
        /*007a*/ 	.short	0x0000


	//----- nvinfo : EIATTR_MAXREG_COUNT
	.align		4
        /*007c*/ 	.byte	0x03, 0x1b
        /*007e*/ 	.short	0x00ff


	//----- nvinfo : EIATTR_NUM_BARRIERS
	.align		4
        /*0080*/ 	.byte	0x02, 0x4c
        /*0082*/ 	.byte	0x01
	.zero		1


	//----- nvinfo : EIATTR_MERCURY_ISA_VERSION
	.align		4
        /*0084*/ 	.byte	0x03, 0x5f
        /*0086*/ 	.short	0x0101


	//----- nvinfo : EIATTR_VRC_CTA_INIT_COUNT
	.align		4
        /*0088*/ 	.byte	0x02, 0x4a
	.zero		1
	.zero		1


	//----- nvinfo : EIATTR_EXIT_INSTR_OFFSETS
	.align		4
        /*008c*/ 	.byte	0x04, 0x1c
        /*008e*/ 	.short	(.L_341 - .L_340)


	//   ....[0]....
.L_340:
        /*0090*/ 	.word	0x00000040


	//   ....[1]....
        /*0094*/ 	.word	0x00000700


	//----- nvinfo : EIATTR_CRS_STACK_SIZE
	.align		4
.L_341:
        /*0098*/ 	.byte	0x04, 0x1e
        /*009a*/ 	.short	(.L_343 - .L_342)
.L_342:
        /*009c*/ 	.word	0x00000000


	//----- nvinfo : EIATTR_CBANK_PARAM_SIZE
	.align		4
.L_343:
        /*00a0*/ 	.byte	0x03, 0x19
        /*00a2*/ 	.short	0x0028


	//----- nvinfo : EIATTR_PARAM_CBANK
	.align		4
        /*00a4*/ 	.byte	0x04, 0x0a
        /*00a6*/ 	.short	(.L_345 - .L_344)
	.align		4
.L_344:
        /*00a8*/ 	.word	index@(.nv.constant0._Z13_sumabs_32_22iiPfiiiS_)
        /*00ac*/ 	.short	0x0380
        /*00ae*/ 	.short	0x0028


	//----- nvinfo : EIATTR_SW_WAR
	.align		4
.L_345:
        /*00b0*/ 	.byte	0x04, 0x36
        /*00b2*/ 	.short	(.L_347 - .L_346)
.L_346:
        /*00b4*/ 	.word	0x00000008
.L_347:


//--------------------- .nv.info._Z14_minimum_64_22iiPdiiiS_ --------------------------
	.section	.nv.info._Z14_minimum_64_22iiPdiiiS_,"",@"SHT_CUDA_INFO"
	.sectionflags	@""
	.align	4


	//----- nvinfo : EIATTR_CUDA_API_VERSION
	.align		4
        /*0000*/ 	.byte	0x04, 0x37
        /*0002*/ 	.short	(.L_349 - .L_348)
.L_348:
        /*0004*/ 	.word	0x00000082


	//----- nvinfo : EIATTR_KPARAM_INFO
	.align		4
.L_349:
        /*0008*/ 	.byte	0x04, 0x17
        /*000a*/ 	.short	(.L_351 - .L_350)
.L_350:
        /*000c*/ 	.word	0x00000000
        /*0010*/ 	.short	0x0006
        /*0012*/ 	.short	0x0020
        /*0014*/ 	.byte	0x00, 0xf5, 0x21, 0x00


	//----- nvinfo : EIATTR_KPARAM_INFO
	.align		4
.L_351:
        /*0018*/ 	.byte	0x04, 0x17
        /*001a*/ 	.short	(.L_353 - .L_352)
.L_352:
        /*001c*/ 	.word	0x00000000
        /*0020*/ 	.short	0x0005
        /*0022*/ 	.short	0x0018
        /*0024*/ 	.byte	0x00, 0xf0, 0x11, 0x00


	//----- nvinfo : EIATTR_KPARAM_INFO
	.align		4
.L_353:
        /*0028*/ 	.byte	0x04, 0x17
        /*002a*/ 	.short	(.L_355 - .L_354)
.L_354:
        /*002c*/ 	.word	0x00000000
        /*0030*/ 	.short	0x0004
        /*0032*/ 	.short	0x0014
        /*0034*/ 	.byte	0x00, 0xf0, 0x11, 0x00


	//----- nvinfo : EIATTR_KPARAM_INFO
	.align		4
.L_355:
        /*0038*/ 	.byte	0x04, 0x17
        /*003a*/ 	.short	(.L_357 - .L_356)
.L_356:
        /*003c*/ 	.word	0x00000000
        /*0040*/ 	.short	0x0003
        /*0042*/ 	.short	0x0010
        /*0044*/ 	.byte	0x00, 0xf0, 0x11, 0x00


	//----- nvinfo : EIATTR_KPARAM_INFO
	.align		4
.L_357:
        /*0048*/ 	.byte	0x04, 0x17
        /*004a*/ 	.short	(.L_359 - .L_358)
.L_358:
        /*004c*/ 	.word	0x00000000
        /*0050*/ 	.short	0x0002
        /*0052*/ 	.short	0x0008
        /*0054*/ 	.byte	0x00, 0xf5, 0x21, 0x00


	//----- nvinfo : EIATTR_KPARAM_INFO
	.align		4
.L_359:
        /*0058*/ 	.byte	0x04, 0x17
        /*005a*/ 	.short	(.L_361 - .L_360)
.L_360:
        /*005c*/ 	.word	0x00000000
        /*0060*/ 	.short	0x0001
        /*0062*/ 	.short	0x0004
        /*0064*/ 	.byte	0x00, 0xf0, 0x11, 0x00


	//----- nvinfo : EIATTR_KPARAM_INFO
	.align		4
.L_361:
        /*0068*/ 	.byte	0x04, 0x17
        /*006a*/ 	.short	(.L_363 - .L_362)
.L_362:
        /*006c*/ 	.word	0x00000000
        /*0070*/ 	.short	0x0000
        /*0072*/ 	.short	0x0000
        /*0074*/ 	.byte	0x00, 0xf0, 0x11, 0x00


	//----- nvinfo : EIATTR_SPARSE_MMA_MASK
	.align		4
.L_363:
        /*0078*/ 	.byte	0x03, 0x50
        /*007a*/ 	.short	0x0000


	//----- nvinfo : EIATTR_MAXREG_COUNT
	.align		4
        /*007c*/ 	.byte	0x03, 0x1b
        /*007e*/ 	.short	0x00ff


	//----- nvinfo : EIATTR_NUM_BARRIERS
	.align		4
        /*0080*/ 	.byte	0x02, 0x4c
        /*0082*/ 	.byte	0x01
	.zero		1


	//----- nvinfo : EIATTR_MERCURY_ISA_VERSION
	.align		4
        /*0084*/ 	.byte	0x03, 0x5f
        /*0086*/ 	.short	0x0101


	//----- nvinfo : EIATTR_VRC_CTA_INIT_COUNT
	.align		4
        /*0088*/ 	.byte	0x02, 0x4a
	.zero		1
	.zero		1


	//----- nvinfo : EIATTR_EXIT_INSTR_OFFSETS
	.align		4
        /*008c*/ 	.byte	0x04, 0x1c
        /*008e*/ 	.short	(.L_365 - .L_364)


	//   ....[0]....
.L_364:
        /*0090*/ 	.word	0x00000040


	//   ....[1]....
        /*0094*/ 	.word	0x00000800


	//----- nvinfo : EIATTR_CRS_STACK_SIZE
	.align		4
.L_365:
        /*0098*/ 	.byte	0x04, 0x1e
        /*009a*/ 	.short	(.L_367 - .L_366)
.L_366:
        /*009c*/ 	.word	0x00000000


	//----- nvinfo : EIATTR_CBANK_PARAM_SIZE
	.align		4
.L_367:
        /*00a0*/ 	.byte	0x03, 0x19
        /*00a2*/ 	.short	0x0028


	//----- nvinfo : EIATTR_PARAM_CBANK
	.align		4
        /*00a4*/ 	.byte	0x04, 0x0a
        /*00a6*/ 	.short	(.L_369 - .L_368)
	.align		4
.L_368:
        /*00a8*/ 	.word	index@(.nv.constant0._Z14_minimum_64_22iiPdiiiS_)
        /*00ac*/ 	.short	0x0380
        /*00ae*/ 	.short	0x0028


	//----- nvinfo : EIATTR_SW_WAR
	.align		4
.L_369:
        /*00b0*/ 	.byte	0x04, 0x36
        /*00b2*/ 	.short	(.L_371 - .L_370)
.L_370:
        /*00b4*/ 	.word	0x00000008
.L_371:


//--------------------- .nv.info._Z14_minimum_32_22iiPfiiiS_ --------------------------
	.section	.nv.info._Z14_minimum_32_22iiPfiiiS_,"",@"SHT_CUDA_INFO"
	.sectionflags	@""
	.align	4


	//----- nvinfo : EIATTR_CUDA_API_VERSION
	.align		4
        /*0000*/ 	.byte	0x04, 0x37
        /*0002*/ 	.short	(.L_373 - .L_372)
.L_372:
        /*0004*/ 	.word	0x00000082


	//----- nvinfo : EIATTR_KPARAM_INFO
	.align		4
.L_373:
        /*0008*/ 	.byte	0x04, 0x17
        /*000a*/ 	.short	(.L_375 - .L_374)
.L_374:
        /*000c*/ 	.word	0x00000000
        /*0010*/ 	.short	0x0006
        /*0012*/ 	.short	0x0020
        /*0014*/ 	.byte	0x00, 0xf5, 0x21, 0x00


	//----- nvinfo : EIATTR_KPARAM_INFO
	.align		4
.L_375:
        /*0018*/ 	.byte	0x04, 0x17
        /*001a*/ 	.short	(.L_377 - .L_376)
.L_376:
        /*001c*/ 	.word	0x00000000
        /*0020*/ 	.short	0x0005
        /*0022*/ 	.short	0x0018
        /*0024*/ 	.byte	0x00, 0xf0, 0x11, 0x00


	//----- nvinfo : EIATTR_KPARAM_INFO
	.align		4
.L_377:
        /*0028*/ 	.byte	0x04, 0x17
        /*002a*/ 	.short	(.L_379 - .L_378)
.L_378:
        /*002c*/ 	.word	0x00000000
        /*0030*/ 	.short	0x0004
        /*0032*/ 	.short	0x0014
        /*0034*/ 	.byte	0x00, 0xf0, 0x11, 0x00


	//----- nvinfo : EIATTR_KPARAM_INFO
	.align		4
.L_379:
        /*0038*/ 	.byte	0x04, 0x17
        /*003a*/ 	.short	(.L_381 - .L_380)
.L_380:
        /*003c*/ 	.word	0x00000000
        /*0040*/ 	.short	0x0003
        /*0042*/ 	.short	0x0010
        /*0044*/ 	.byte	0x00, 0xf0, 0x11, 0x00


	//----- nvinfo : EIATTR_KPARAM_INFO
	.align		4
.L_381:
        /*0048*/ 	.byte	0x04, 0x17
        /*004a*/ 	.short	(.L_383 - .L_382)
.L_382:
        /*004c*/ 	.word	0x00000000
        /*0050*/ 	.short	0x0002
        /*0052*/ 	.short	0x0008
        /*0054*/ 	.byte	0x00, 0xf5, 0x21, 0x00


	//----- nvinfo : EIATTR_KPARAM_INFO
	.align		4
.L_383:
        /*0058*/ 	.byte	0x04, 0x17
        /*005a*/ 	.short	(.L_385 - .L_384)
.L_384:
        /*005c*/ 	.word	0x00000000
        /*0060*/ 	.short	0x0001
        /*0062*/ 	.short	0x0004
        /*0064*/ 	.byte	0x00, 0xf0, 0x11, 0x00


	//----- nvinfo : EIATTR_KPARAM_INFO
	.align		4
.L_385:
        /*0068*/ 	.byte	0x04, 0x17
        /*006a*/ 	.short	(.L_387 - .L_386)
.L_386:
        /*006c*/ 	.word	0x00000000
        /*0070*/ 	.short	0x0000
        /*0072*/ 	.short	0x0000
        /*0074*/ 	.byte	0x00, 0xf0, 0x11, 0x00


	//----- nvinfo : EIATTR_SPARSE_MMA_MASK
	.align		4
.L_387:
        /*0078*/ 	.byte	0x03, 0x50
        /*007a*/ 	.short	0x0000


	//----- nvinfo : EIATTR_MAXREG_COUNT
	.align		4
        /*007c*/ 	.byte	0x03, 0x1b
        /*007e*/ 	.short	0x00ff


	//----- nvinfo : EIATTR_NUM_BARRIERS
	.align		4
        /*0080*/ 	.byte	0x02, 0x4c
        /*0082*/ 	.byte	0x01
	.zero		1


	//----- nvinfo : EIATTR_MERCURY_ISA_VERSION
	.align		4
        /*0084*/ 	.byte	0x03, 0x5f
        /*0086*/ 	.short	0x0101


	//----- nvinfo : EIATTR_VRC_CTA_INIT_COUNT
	.align		4
        /*0088*/ 	.byte	0x02, 0x4a
	.zero		1
	.zero		1


	//----- nvinfo : EIATTR_EXIT_INSTR_OFFSETS
	.align		4
        /*008c*/ 	.byte	0x04, 0x1c
        /*008e*/ 	.short	(.L_389 - .L_388)


	//   ....[0]....
.L_388:
        /*0090*/ 	.word	0x00000040


	//   ....[1]....
        /*0094*/ 	.word	0x00000760


	//----- nvinfo : EIATTR_CRS_STACK_SIZE
	.align		4
.L_389:
        /*0098*/ 	.byte	0x04, 0x1e
        /*009a*/ 	.short	(.L_391 - .L_390)
.L_390:
        /*009c*/ 	.word	0x00000000


	//----- nvinfo : EIATTR_CBANK_PARAM_SIZE
	.align		4
.L_391:
        /*00a0*/ 	.byte	0x03, 0x19
        /*00a2*/ 	.short	0x0028


	//----- nvinfo : EIATTR_PARAM_CBANK
	.align		4
        /*00a4*/ 	.byte	0x04, 0x0a
        /*00a6*/ 	.short	(.L_393 - .L_392)
	.align		4
.L_392:
        /*00a8*/ 	.word	index@(.nv.constant0._Z14_minimum_32_22iiPfiiiS_)
        /*00ac*/ 	.short	0x0380
        /*00ae*/ 	.short	0x0028


	//----- nvinfo : EIATTR_SW_WAR
	.align		4
.L_393:
        /*00b0*/ 	.byte	0x04, 0x36
        /*00b2*/ 	.short	(.L_395 - .L_394)
.L_394:
        /*00b4*/ 	.word	0x00000008
.L_395:


//--------------------- .nv.info._Z14_maximum_64_22iiPdiiiS_ --------------------------
	.section	.nv.info._Z14_maximum_64_22iiPdiiiS_,"",@"SHT_CUDA_INFO"
	.sectionflags	@""
	.align	4


	//----- nvinfo : EIATTR_CUDA_API_VERSION
	.align		4
        /*0000*/ 	.byte	0x04, 0x37
        /*0002*/ 	.short	(.L_397 - .L_396)
.L_396:
        /*0004*/ 	.word	0x00000082


	//----- nvinfo : EIATTR_KPARAM_INFO
	.align		4
.L_397:
        /*0008*/ 	.byte	0x04, 0x17
        /*000a*/ 	.short	(.L_399 - .L_398)
.L_398:
        /*000c*/ 	.word	0x00000000
        /*0010*/ 	.short	0x0006
        /*0012*/ 	.short	0x0020
        /*0014*/ 	.byte	0x00, 0xf5, 0x21, 0x00


	//----- nvinfo : EIATTR_KPARAM_INFO
	.align		4
.L_399:
        /*0018*/ 	.byte	0x04, 0x17
        /*001a*/ 	.short	(.L_401 - .L_400)
.L_400:
        /*001c*/ 	.word	0x00000000
        /*0020*/ 	.short	0x0005
        /*0022*/ 	.short	0x0018
        /*0024*/ 	.byte	0x00, 0xf0, 0x11, 0x00


	//----- nvinfo : EIATTR_KPARAM_INFO
	.align		4
.L_401:
        /*0028*/ 	.byte	0x04, 0x17
        /*002a*/ 	.short	(.L_403 - .L_402)
.L_402:
        /*002c*/ 	.word	0x00000000
        /*0030*/ 	.short	0x0004
        /*0032*/ 	.short	0x0014
        /*0034*/ 	.byte	0x00, 0xf0, 0x11, 0x00


	//----- nvinfo : EIATTR_KPARAM_INFO
	.align		4
.L_403:
        /*0038*/ 	.byte	0x04, 0x17
        /*003a*/ 	.short	(.L_405 - .L_404)
.L_404:
        /*003c*/ 	.word	0x00000000
        /*0040*/ 	.short	0x0003
        /*0042*/ 	.short	0x0010
        /*0044*/ 	.byte	0x00, 0xf0, 0x11, 0x00


	//----- nvinfo : EIATTR_KPARAM_INFO
	.align		4
.L_405:
        /*0048*/ 	.byte	0x04, 0x17
        /*004a*/ 	.short	(.L_407 - .L_406)
.L_406:
        /*004c*/ 	.word	0x00000000
        /*0050*/ 	.short	0x0002
        /*0052*/ 	.short	0x0008
        /*0054*/ 	.byte	0x00, 0xf5, 0x21, 0x00


	//----- nvinfo : EIATTR_KPARAM_INFO
	.align		4
.L_407:
        /*0058*/ 	.byte	0x04, 0x17
        /*005a*/ 	.short	(.L_409 - .L_408)
.L_408:
        /*005c*/ 	.word	0x00000000
        /*0060*/ 	.short	0x0001
        /*0062*/ 	.short	0x0004
        /*0064*/ 	.byte	0x00, 0xf0, 0x11, 0x00


	//----- nvinfo : EIATTR_KPARAM_INFO
	.align		4
.L_409:
        /*0068*/ 	.byte	0x04, 0x17
        /*006a*/ 	.short	(.L_411 - .L_410)
.L_410:
        /*006c*/ 	.word	0x00000000
        /*0070*/ 	.short	0x0000
        /*0072*/ 	.short	0x0000
        /*0074*/ 	.byte	0x00, 0xf0, 0x11, 0x00


	//----- nvinfo : EIATTR_SPARSE_MMA_MASK
	.align		4
.L_411:
        /*0078*/ 	.byte	0x03, 0x50
        /*007a*/ 	.short	0x0000


	//----- nvinfo : EIATTR_MAXREG_COUNT
	.align		4
        /*007c*/ 	.byte	0x03, 0x1b
        /*007e*/ 	.short	0x00ff


	//----- nvinfo : EIATTR_NUM_BARRIERS
	.align		4
        /*0080*/ 	.byte	0x02, 0x4c
        /*0082*/ 	.byte	0x01
	.zero		1


	//----- nvinfo : EIATTR_MERCURY_ISA_VERSION
	.align		4
        /*0084*/ 	.byte	0x03, 0x5f
        /*0086*/ 	.short	0x0101


	//----- nvinfo : EIATTR_VRC_CTA_INIT_COUNT
	.align		4
        /*0088*/ 	.byte	0x02, 0x4a
	.zero		1
	.zero		1


	//----- nvinfo : EIATTR_EXIT_INSTR_OFFSETS
	.align		4
        /*008c*/ 	.byte	0x04, 0x1c
        /*008e*/ 	.short	(.L_413 - .L_412)


	//   ....[0]....
.L_412:
        /*0090*/ 	.word	0x00000040


	//   ....[1]....
        /*0094*/ 	.word	0x00000800


	//----- nvinfo : EIATTR_CRS_STACK_SIZE
	.align		4
.L_413:
        /*0098*/ 	.byte	0x04, 0x1e
        /*009a*/ 	.short	(.L_415 - .L_414)
.L_414:
        /*009c*/ 	.word	0x00000000


	//----- nvinfo : EIATTR_CBANK_PARAM_SIZE
	.align		4
.L_415:
        /*00a0*/ 	.byte	0x03, 0x19
        /*00a2*/ 	.short	0x0028


	//----- nvinfo : EIATTR_PARAM_CBANK
	.align		4
        /*00a4*/ 	.byte	0x04, 0x0a
        /*00a6*/ 	.short	(.L_417 - .L_416)
	.align		4
.L_416:
        /*00a8*/ 	.word	index@(.nv.constant0._Z14_maximum_64_22iiPdiiiS_)
        /*00ac*/ 	.short	0x0380
        /*00ae*/ 	.short	0x0028


	//----- nvinfo : EIATTR_SW_WAR
	.align		4
.L_417:
        /*00b0*/ 	.byte	0x04, 0x36
        /*00b2*/ 	.short	(.L_419 - .L_418)
.L_418:
        /*00b4*/ 	.word	0x00000008
.L_419:


//--------------------- .nv.info._Z14_maximum_32_22iiPfiiiS_ --------------------------
	.section	.nv.info._Z14_maximum_32_22iiPfiiiS_,"",@"SHT_CUDA_INFO"
	.sectionflags	@""
	.align	4


	//----- nvinfo : EIATTR_CUDA_API_VERSION
	.align		4
        /*0000*/ 	.byte	0x04, 0x37
        /*0002*/ 	.short	(.L_421 - .L_420)
.L_420:
        /*0004*/ 	.word	0x00000082


	//----- nvinfo : EIATTR_KPARAM_INFO
	.align		4
.L_421:
        /*0008*/ 	.byte	0x04, 0x17
        /*000a*/ 	.short	(.L_423 - .L_422)
.L_422:
        /*000c*/ 	.word	0x00000000
        /*0010*/ 	.short	0x0006
        /*0012*/ 	.short	0x0020
        /*0014*/ 	.byte	0x00, 0xf5, 0x21, 0x00


	//----- nvinfo : EIATTR_KPARAM_INFO
	.align		4
.L_423:
        /*0018*/ 	.byte	0x04, 0x17
        /*001a*/ 	.short	(.L_425 - .L_424)
.L_424:
        /*001c*/ 	.word	0x00000000
        /*0020*/ 	.short	0x0005
        /*0022*/ 	.short	0x0018
        /*0024*/ 	.byte	0x00, 0xf0, 0x11, 0x00


	//----- nvinfo : EIATTR_KPARAM_INFO
	.align		4
.L_425:
        /*0028*/ 	.byte	0x04, 0x17
        /*002a*/ 	.short	(.L_427 - .L_426)
.L_426:
        /*002c*/ 	.word	0x00000000
        /*0030*/ 	.short	0x0004
        /*0032*/ 	.short	0x0014
        /*0034*/ 	.byte	0x00, 0xf0, 0x11, 0x00


	//----- nvinfo : EIATTR_KPARAM_INFO
	.align		4
.L_427:
        /*0038*/ 	.byte	0x04, 0x17
        /*003a*/ 	.short	(.L_429 - .L_428)
.L_428:
        /*003c*/ 	.word	0x00000000
        /*0040*/ 	.short	0x0003
        /*0042*/ 	.short	0x0010
        /*0044*/ 	.byte	0x00, 0xf0, 0x11, 0x00


	//----- nvinfo : EIATTR_KPARAM_INFO
	.align		4
.L_429:
        /*0048*/ 	.byte	0x04, 0x17
        /*004a*/ 	.short	(.L_431 - .L_430)
.L_430:
        /*004c*/ 	.word	0x00000000
        /*0050*/ 	.short	0x0002
        /*0052*/ 	.short	0x0008
        /*0054*/ 	.byte	0x00, 0xf5, 0x21, 0x00


	//----- nvinfo : EIATTR_KPARAM_INFO
	.align		4
.L_431:
        /*0058*/ 	.byte	0x04, 0x17
        /*005a*/ 	.short	(.L_433 - .L_432)
.L_432:
        /*005c*/ 	.word	0x00000000
        /*0060*/ 	.short	0x0001
        /*0062*/ 	.short	0x0004
        /*0064*/ 	.byte	0x00, 0xf0, 0x11, 0x00


	//----- nvinfo : EIATTR_KPARAM_INFO
	.align		4
.L_433:
        /*0068*/ 	.byte	0x04, 0x17
        /*006a*/ 	.short	(.L_435 - .L_434)
.L_434:
        /*006c*/ 	.word	0x00000000
        /*0070*/ 	.short	0x0000
        /*0072*/ 	.short	0x0000
        /*0074*/ 	.byte	0x00, 0xf0, 0x11, 0x00


	//----- nvinfo : EIATTR_SPARSE_MMA_MASK
	.align		4
.L_435:
        /*0078*/ 	.byte	0x03, 0x50
        /*007a*/ 	.short	0x0000


	//----- nvinfo : EIATTR_MAXREG_COUNT
	.align		4
        /*007c*/ 	.byte	0x03, 0x1b
        /*007e*/ 	.short	0x00ff


	//----- nvinfo : EIATTR_NUM_BARRIERS
	.align		4
        /*0080*/ 	.byte	0x02, 0x4c
        /*0082*/ 	.byte	0x01
	.zero		1


	//----- nvinfo : EIATTR_MERCURY_ISA_VERSION
	.align		4
        /*0084*/ 	.byte	0x03, 0x5f
        /*0086*/ 	.short	0x0101


	//----- nvinfo : EIATTR_VRC_CTA_INIT_COUNT
	.align		4
        /*0088*/ 	.byte	0x02, 0x4a
	.zero		1
	.zero		1


	//----- nvinfo : EIATTR_EXIT_INSTR_OFFSETS
	.align		4
        /*008c*/ 	.byte	0x04, 0x1c
        /*008e*/ 	.short	(.L_437 - .L_436)


	//   ....[0]....
.L_436:
        /*0090*/ 	.word	0x00000040


	//   ....[1]....
        /*0094*/ 	.word	0x00000760


	//----- nvinfo : EIATTR_CRS_STACK_SIZE
	.align		4
.L_437:
        /*0098*/ 	.byte	0x04, 0x1e
        /*009a*/ 	.short	(.L_439 - .L_438)
.L_438:
        /*009c*/ 	.word	0x00000000


	//----- nvinfo : EIATTR_CBANK_PARAM_SIZE
	.align		4
.L_439:
        /*00a0*/ 	.byte	0x03, 0x19
        /*00a2*/ 	.short	0x0028


	//----- nvinfo : EIATTR_PARAM_CBANK
	.align		4
        /*00a4*/ 	.byte	0x04, 0x0a
        /*00a6*/ 	.short	(.L_441 - .L_440)
	.align		4
.L_440:
        /*00a8*/ 	.word	index@(.nv.constant0._Z14_maximum_32_22iiPfiiiS_)
        /*00ac*/ 	.short	0x0380
        /*00ae*/ 	.short	0x0028


	//----- nvinfo : EIATTR_SW_WAR
	.align		4
.L_441:
        /*00b0*/ 	.byte	0x04, 0x36
        /*00b2*/ 	.short	(.L_443 - .L_442)
.L_442:
        /*00b4*/ 	.word	0x00000008
.L_443:


//--------------------- .nv.info._Z11_prod_64_22iiPdiiiS_ --------------------------
	.section	.nv.info._Z11_prod_64_22iiPdiiiS_,"",@"SHT_CUDA_INFO"
	.sectionflags	@""
	.align	4


	//----- nvinfo : EIATTR_CUDA_API_VERSION
	.align		4
        /*0000*/ 	.byte	0x04, 0x37
        /*0002*/ 	.short	(.L_445 - .L_444)
.L_444:
        /*0004*/ 	.word	0x00000082


	//----- nvinfo : EIATTR_KPARAM_INFO
	.align		4
.L_445:
        /*0008*/ 	.byte	0x04, 0x17
        /*000a*/ 	.short	(.L_447 - .L_446)
.L_446:
        /*000c*/ 	.word	0x00000000
        /*0010*/ 	.short	0x0006
        /*0012*/ 	.short	0x0020
        /*0014*/ 	.byte	0x00, 0xf5, 0x21, 0x00


	//----- nvinfo : EIATTR_KPARAM_INFO
	.align		4
.L_447:
        /*0018*/ 	.byte	0x04, 0x17
        /*001a*/ 	.short	(.L_449 - .L_448)
.L_448:
        /*001c*/ 	.word	0x00000000
        /*0020*/ 	.short	0x0005
        /*0022*/ 	.short	0x0018
        /*0024*/ 	.byte	0x00, 0xf0, 0x11, 0x00


	//----- nvinfo : EIATTR_KPARAM_INFO
	.align		4
.L_449:
        /*0028*/ 	.byte	0x04, 0x17
        /*002a*/ 	.short	(.L_451 - .L_450)
.L_450:
        /*002c*/ 	.word	0x00000000
        /*0030*/ 	.short	0x0004
        /*0032*/ 	.short	0x0014
        /*0034*/ 	.byte	0x00, 0xf0, 0x11, 0x00


	//----- nvinfo : EIATTR_KPARAM_INFO
	.align		4
.L_451:
        /*0038*/ 	.byte	0x04, 0x17
        /*003a*/ 	.short	(.L_453 - .L_452)
.L_452:
        /*003c*/ 	.word	0x00000000
        /*0040*/ 	.short	0x0003
        /*0042*/ 	.short	0x0010
        /*0044*/ 	.byte	0x00, 0xf0, 0x11, 0x00


	//----- nvinfo : EIATTR_KPARAM_INFO
	.align		4
.L_453:
        /*0048*/ 	.byte	0x04, 0x17
        /*004a*/ 	.short	(.L_455 - .L_454)
.L_454:
        /*004c*/ 	.word	0x00000000
        /*0050*/ 	.short	0x0002
        /*0052*/ 	.short	0x0008
        /*0054*/ 	.byte	0x00, 0xf5, 0x21, 0x00


	//----- nvinfo : EIATTR_KPARAM_INFO
	.align		4
.L_455:
        /*0058*/ 	.byte	0x04, 0x17
        /*005a*/ 	.short	(.L_457 - .L_456)
.L_456:
        /*005c*/ 	.word	0x00000000
        /*0060*/ 	.short	0x0001
        /*0062*/ 	.short	0x0004
        /*0064*/ 	.byte	0x00, 0xf0, 0x11, 0x00


	//----- nvinfo : EIATTR_KPARAM_INFO
	.align		4
.L_457:
        /*0068*/ 	.byte	0x04, 0x17
        /*006a*/ 	.short	(.L_459 - .L_458)
.L_458:
        /*006c*/ 	.word	0x00000000
        /*0070*/ 	.short	0x0000
        /*0072*/ 	.short	0x0000
        /*0074*/ 	.byte	0x00, 0xf0, 0x11, 0x00


	//----- nvinfo : EIATTR_SPARSE_MMA_MASK
	.align		4
.L_459:
        /*0078*/ 	.byte	0x03, 0x50
        /*007a*/ 	.short	0x0000


	//----- nvinfo : EIATTR_MAXREG_COUNT
	.align		4
        /*007c*/ 	.byte	0x03, 0x1b
        /*007e*/ 	.short	0x00ff


	//----- nvinfo : EIATTR_NUM_BARRIERS
	.align		4
        /*0080*/ 	.byte	0x02, 0x4c
        /*0082*/ 	.byte	0x01
	.zero		1


	//----- nvinfo : EIATTR_MERCURY_ISA_VERSION
	.align		4
        /*0084*/ 	.byte	0x03, 0x5f
        /*0086*/ 	.short	0x0101


	//----- nvinfo : EIATTR_VRC_CTA_INIT_COUNT
	.align		4
        /*0088*/ 	.byte	0x02, 0x4a
	.zero		1
	.zero		1


	//----- nvinfo : EIATTR_EXIT_INSTR_OFFSETS
	.align		4
        /*008c*/ 	.byte	0x04, 0x1c
        /*008e*/ 	.short	(.L_461 - .L_460)


	//   ....[0]....
.L_460:
        /*0090*/ 	.word	0x00000040


	//   ....[1]....
        /*0094*/ 	.word	0x00000700


	//----- nvinfo : EIATTR_CRS_STACK_SIZE
	.align		4
.L_461:
        /*0098*/ 	.byte	0x04, 0x1e
        /*009a*/ 	.short	(.L_463 - .L_462)
.L_462:
        /*009c*/ 	.word	0x00000000


	//----- nvinfo : EIATTR_CBANK_PARAM_SIZE
	.align		4
.L_463:
        /*00a0*/ 	.byte	0x03, 0x19
        /*00a2*/ 	.short	0x0028


	//----- nvinfo : EIATTR_PARAM_CBANK
	.align		4
        /*00a4*/ 	.byte	0x04, 0x0a
        /*00a6*/ 	.short	(.L_465 - .L_464)
	.align		4
.L_464:
        /*00a8*/ 	.word	index@(.nv.constant0._Z11_prod_64_22iiPdiiiS_)
        /*00ac*/ 	.short	0x0380
        /*00ae*/ 	.short	0x0028


	//----- nvinfo : EIATTR_SW_WAR
	.align		4
.L_465:
        /*00b0*/ 	.byte	0x04, 0x36
        /*00b2*/ 	.short	(.L_467 - .L_466)
.L_466:
        /*00b4*/ 	.word	0x00000008
.L_467:


//--------------------- .nv.info._Z11_prod_32_22iiPfiiiS_ --------------------------
	.section	.nv.info._Z11_prod_32_22iiPfiiiS_,"",@"SHT_CUDA_INFO"
	.sectionflags	@""
	.align	4


	//----- nvinfo : EIATTR_CUDA_API_VERSION
	.align		4
        /*0000*/ 	.byte	0x04, 0x37
        /*0002*/ 	.short	(.L_469 - .L_468)
.L_468:
        /*0004*/ 	.word	0x00000082


	//----- nvinfo : EIATTR_KPARAM_INFO
	.align		4
.L_469:
        /*0008*/ 	.byte	0x04, 0x17
        /*000a*/ 	.short	(.L_471 - .L_470)
.L_470:
        /*000c*/ 	.word	0x00000000
        /*0010*/ 	.short	0x0006
        /*0012*/ 	.short	0x0020
        /*0014*/ 	.byte	0x00, 0xf5, 0x21, 0x00


	//----- nvinfo : EIATTR_KPARAM_INFO
	.align		4
.L_471:
        /*0018*/ 	.byte	0x04, 0x17
        /*001a*/ 	.short	(.L_473 - .L_472)
.L_472:
        /*001c*/ 	.word	0x00000000
        /*0020*/ 	.short	0x0005
        /*0022*/ 	.short	0x0018
        /*0024*/ 	.byte	0x00, 0xf0, 0x11, 0x00


	//----- nvinfo : EIATTR_KPARAM_INFO
	.align		4
.L_473:
        /*0028*/ 	.byte	0x04, 0x17
        /*002a*/ 	.short	(.L_475 - .L_474)
.L_474:
        /*002c*/ 	.word	0x00000000
        /*0030*/ 	.short	0x0004
        /*0032*/ 	.short	0x0014
        /*0034*/ 	.byte	0x00, 0xf0, 0x11, 0x00


	//----- nvinfo : EIATTR_KPARAM_INFO
	.align		4
.L_475:
        /*0038*/ 	.byte	0x04, 0x17
        /*003a*/ 	.short	(.L_477 - .L_476)
.L_476:
        /*003c*/ 	.word	0x00000000
        /*0040*/ 	.short	0x0003
        /*0042*/ 	.short	0x0010
        /*0044*/ 	.byte	0x00, 0xf0, 0x11, 0x00


	//----- nvinfo : EIATTR_KPARAM_INFO
	.align		4
.L_477:
        /*0048*/ 	.byte	0x04, 0x17
        /*004a*/ 	.short	(.L_479 - .L_478)
.L_478:
        /*004c*/ 	.word	0x00000000
        /*0050*/ 	.short	0x0002
        /*0052*/ 	.short	0x0008
        /*0054*/ 	.byte	0x00, 0xf5, 0x21, 0x00


	//----- nvinfo : EIATTR_KPARAM_INFO
	.align		4
.L_479:
        /*0058*/ 	.byte	0x04, 0x17
        /*005a*/ 	.short	(.L_481 - .L_480)
.L_480:
        /*005c*/ 	.word	0x00000000
        /*0060*/ 	.short	0x0001
        /*0062*/ 	.short	0x0004
        /*0064*/ 	.byte	0x00, 0xf0, 0x11, 0x00


	//----- nvinfo : EIATTR_KPARAM_INFO
	.align		4
.L_481:
        /*0068*/ 	.byte	0x04, 0x17
        /*006a*/ 	.short	(.L_483 - .L_482)
.L_482:
        /*006c*/ 	.word	0x00000000
        /*0070*/ 	.short	0x0000
        /*0072*/ 	.short	0x0000
        /*0074*/ 	.byte	0x00, 0xf0, 0x11, 0x00


	//----- nvinfo : EIATTR_SPARSE_MMA_MASK
	.align		4
.L_483:
        /*0078*/ 	.byte	0x03, 0x50
        /*007a*/ 	.short	0x0000


	//----- nvinfo : EIATTR_MAXREG_COUNT
	.align		4
        /*007c*/ 	.byte	0x03, 0x1b
        /*007e*/ 	.short	0x00ff


	//----- nvinfo : EIATTR_NUM_BARRIERS
	.align		4
        /*0080*/ 	.byte	0x02, 0x4c
        /*0082*/ 	.byte	0x01
	.zero		1


	//----- nvinfo : EIATTR_MERCURY_ISA_VERSION
	.align		4
        /*0084*/ 	.byte	0x03, 0x5f
        /*0086*/ 	.short	0x0101


	//----- nvinfo : EIATTR_VRC_CTA_INIT_COUNT
	.align		4
        /*0088*/ 	.byte	0x02, 0x4a
	.zero		1
	.zero		1


	//----- nvinfo : EIATTR_EXIT_INSTR_OFFSETS
	.align		4
        /*008c*/ 	.byte	0x04, 0x1c
        /*008e*/ 	.short	(.L_485 - .L_484)


	//   ....[0]....
.L_484:
        /*0090*/ 	.word	0x00000040


	//   ....[1]....
        /*0094*/ 	.word	0x000006e0


	//----- nvinfo : EIATTR_CRS_STACK_SIZE
	.align		4
.L_485:
        /*0098*/ 	.byte	0x04, 0x1e
        /*009a*/ 	.short	(.L_487 - .L_486)
.L_486:
        /*009c*/ 	.word	0x00000000


	//----- nvinfo : EIATTR_CBANK_PARAM_SIZE
	.align		4
.L_487:
        /*00a0*/ 	.byte	0x03, 0x19
        /*00a2*/ 	.short	0x0028


	//----- nvinfo : EIATTR_PARAM_CBANK
	.align		4
        /*00a4*/ 	.byte	0x04, 0x0a
        /*00a6*/ 	.short	(.L_489 - .L_488)
	.align		4
.L_488:
        /*00a8*/ 	.word	index@(.nv.constant0._Z11_prod_32_22iiPfiiiS_)
        /*00ac*/ 	.short	0x0380
        /*00ae*/ 	.short	0x0028


	//----- nvinfo : EIATTR_SW_WAR
	.align		4
.L_489:
        /*00b0*/ 	.byte	0x04, 0x36
        /*00b2*/ 	.short	(.L_491 - .L_490)
.L_490:
        /*00b4*/ 	.word	0x00000008
.L_491:


//--------------------- .nv.info._Z10_sum_64_22iiPdiiiS_ --------------------------
	.section	.nv.info._Z10_sum_64_22iiPdiiiS_,"",@"SHT_CUDA_INFO"
	.sectionflags	@""
	.align	4


	//----- nvinfo : EIATTR_CUDA_API_VERSION
	.align		4
        /*0000*/ 	.byte	0x04, 0x37
        /*0002*/ 	.short	(.L_493 - .L_492)
.L_492:
        /*0004*/ 	.word	0x00000082


	//----- nvinfo : EIATTR_KPARAM_INFO
	.align		4
.L_493:
        /*0008*/ 	.byte	0x04, 0x17
        /*000a*/ 	.short	(.L_495 - .L_494)
.L_494:
        /*000c*/ 	.word	0x00000000
        /*0010*/ 	.short	0x0006
        /*0012*/ 	.short	0x0020
        /*0014*/ 	.byte	0x00, 0xf5, 0x21, 0x00


	//----- nvinfo : EIATTR_KPARAM_INFO
	.align		4
.L_495:
        /*0018*/ 	.byte	0x04, 0x17
        /*001a*/ 	.short	(.L_497 - .L_496)
.L_496:
        /*001c*/ 	.word	0x00000000
        /*0020*/ 	.short	0x0005
        /*0022*/ 	.short	0x0018
        /*0024*/ 	.byte	0x00, 0xf0, 0x11, 0x00


	//----- nvinfo : EIATTR_KPARAM_INFO
	.align		4
.L_497:
        /*0028*/ 	.byte	0x04, 0x17
        /*002a*/ 	.short	(.L_499 - .L_498)
.L_498:
        /*002c*/ 	.word	0x00000000
        /*0030*/ 	.short	0x0004
        /*0032*/ 	.short	0x0014
        /*0034*/ 	.byte	0x00, 0xf0, 0x11, 0x00


	//----- nvinfo : EIATTR_KPARAM_INFO
	.align		4
.L_499:
        /*0038*/ 	.byte	0x04, 0x17
        /*003a*/ 	.short	(.L_501 - .L_500)
.L_500:
        /*003c*/ 	.word	0x00000000
        /*0040*/ 	.short	0x0003
        /*0042*/ 	.short	0x0010
        /*0044*/ 	.byte	0x00, 0xf0, 0x11, 0x00


	//----- nvinfo : EIATTR_KPARAM_INFO
	.align		4
.L_501:
        /*0048*/ 	.byte	0x04, 0x17
        /*004a*/ 	.short	(.L_503 - .L_502)
.L_502:
        /*004c*/ 	.word	0x00000000
        /*0050*/ 	.short	0x0002
        /*0052*/ 	.short	0x0008
        /*0054*/ 	.byte	0x00, 0xf5, 0x21, 0x00


	//----- nvinfo : EIATTR_KPARAM_INFO
	.align		4
.L_503:
        /*0058*/ 	.byte	0x04, 0x17
        /*005a*/ 	.short	(.L_505 - .L_504)
.L_504:
        /*005c*/ 	.word	0x00000000
        /*0060*/ 	.short	0x0001
        /*0062*/ 	.short	0x0004
        /*0064*/ 	.byte	0x00, 0xf0, 0x11, 0x00


	//----- nvinfo : EIATTR_KPARAM_INFO
	.align		4
.L_505:
        /*0068*/ 	.byte	0x04, 0x17
        /*006a*/ 	.short	(.L_507 - .L_506)
.L_506:
        /*006c*/ 	.word	0x00000000
        /*0070*/ 	.short	0x0000
        /*0072*/ 	.short	0x0000
        /*0074*/ 	.byte	0x00, 0xf0, 0x11, 0x00


	//----- nvinfo : EIATTR_SPARSE_MMA_MASK
	.align		4
.L_507:
        /*0078*/ 	.byte	0x03, 0x50
        /*007a*/ 	.short	0x0000


	//----- nvinfo : EIATTR_MAXREG_COUNT
	.align		4
        /*007c*/ 	.byte	0x03, 0x1b
        /*007e*/ 	.short	0x00ff


	//----- nvinfo : EIATTR_NUM_BARRIERS
	.align		4
        /*0080*/ 	.byte	0x02, 0x4c
        /*0082*/ 	.byte	0x01
	.zero		1


	//----- nvinfo : EIATTR_MERCURY_ISA_VERSION
	.align		4
        /*0084*/ 	.byte	0x03, 0x5f
        /*0086*/ 	.short	0x0101


	//----- nvinfo : EIATTR_VRC_CTA_INIT_COUNT
	.align		4
        /*0088*/ 	.byte	0x02, 0x4a
	.zero		1
	.zero		1


	//----- nvinfo : EIATTR_EXIT_INSTR_OFFSETS
	.align		4
        /*008c*/ 	.byte	0x04, 0x1c
        /*008e*/ 	.short	(.L_509 - .L_508)


	//   ....[0]....
.L_508:
        /*0090*/ 	.word	0x00000040


	//   ....[1]....
        /*0094*/ 	.word	0x000006e0


	//----- nvinfo : EIATTR_CRS_STACK_SIZE
	.align		4
.L_509:
        /*0098*/ 	.byte	0x04, 0x1e
        /*009a*/ 	.short	(.L_511 - .L_510)
.L_510:
        /*009c*/ 	.word	0x00000000


	//----- nvinfo : EIATTR_CBANK_PARAM_SIZE
	.align		4
.L_511:
        /*00a0*/ 	.byte	0x03, 0x19
        /*00a2*/ 	.short	0x0028


	//----- nvinfo : EIATTR_PARAM_CBANK
	.align		4
        /*00a4*/ 	.byte	0x04, 0x0a
        /*00a6*/ 	.short	(.L_513 - .L_512)
	.align		4
.L_512:
        /*00a8*/ 	.word	index@(.nv.constant0._Z10_sum_64_22iiPdiiiS_)
        /*00ac*/ 	.short	0x0380
        /*00ae*/ 	.short	0x0028


	//----- nvinfo : EIATTR_SW_WAR
	.align		4
.L_513:
        /*00b0*/ 	.byte	0x04, 0x36
        /*00b2*/ 	.short	(.L_515 - .L_514)
.L_514:
        /*00b4*/ 	.word	0x00000008
.L_515:


//--------------------- .nv.info._Z10_sum_32_22iiPfiiiS_ --------------------------
	.section	.nv.info._Z10_sum_32_22iiPfiiiS_,"",@"SHT_CUDA_INFO"
	.sectionflags	@""
	.align	4


	//----- nvinfo : EIATTR_CUDA_API_VERSION
	.align		4
        /*0000*/ 	.byte	0x04, 0x37
        /*0002*/ 	.short	(.L_517 - .L_516)
.L_516:
        /*0004*/ 	.word	0x00000082


	//----- nvinfo : EIATTR_KPARAM_INFO
	.align		4
.L_517:
        /*0008*/ 	.byte	0x04, 0x17
        /*000a*/ 	.short	(.L_519 - .L_518)
.L_518:
        /*000c*/ 	.word	0x00000000
        /*0010*/ 	.short	0x0006
        /*0012*/ 	.short	0x0020
        /*0014*/ 	.byte	0x00, 0xf5, 0x21, 0x00


	//----- nvinfo : EIATTR_KPARAM_INFO
	.align		4
.L_519:
        /*0018*/ 	.byte	0x04, 0x17
        /*001a*/ 	.short	(.L_521 - .L_520)
.L_520:
        /*001c*/ 	.word	0x00000000
        /*0020*/ 	.short	0x0005
        /*0022*/ 	.short	0x0018
        /*0024*/ 	.byte	0x00, 0xf0, 0x11, 0x00


	//----- nvinfo : EIATTR_KPARAM_INFO
	.align		4
.L_521:
        /*0028*/ 	.byte	0x04, 0x17
        /*002a*/ 	.short	(.L_523 - .L_522)
.L_522:
        /*002c*/ 	.word	0x00000000
        /*0030*/ 	.short	0x0004
        /*0032*/ 	.short	0x0014
        /*0034*/ 	.byte	0x00, 0xf0, 0x11, 0x00


	//----- nvinfo : EIATTR_KPARAM_INFO
	.align		4
.L_523:
        /*0038*/ 	.byte	0x04, 0x17
        /*003a*/ 	.short	(.L_525 - .L_524)
.L_524:
        /*003c*/ 	.word	0x00000000
        /*0040*/ 	.short	0x0003
        /*0042*/ 	.short	0x0010
        /*0044*/ 	.byte	0x00, 0xf0, 0x11, 0x00


	//----- nvinfo : EIATTR_KPARAM_INFO
	.align		4
.L_525:
        /*0048*/ 	.byte	0x04, 0x17
        /*004a*/ 	.short	(.L_527 - .L_526)
.L_526:
        /*004c*/ 	.word	0x00000000
        /*0050*/ 	.short	0x0002
        /*0052*/ 	.short	0x0008
        /*0054*/ 	.byte	0x00, 0xf5, 0x21, 0x00


	//----- nvinfo : EIATTR_KPARAM_INFO
	.align		4
.L_527:
        /*0058*/ 	.byte	0x04, 0x17
        /*005a*/ 	.short	(.L_529 - .L_528)
.L_528:
        /*005c*/ 	.word	0x00000000
        /*0060*/ 	.short	0x0001
        /*0062*/ 	.short	0x0004
        /*0064*/ 	.byte	0x00, 0xf0, 0x11, 0x00


	//----- nvinfo : EIATTR_KPARAM_INFO
	.align		4
.L_529:
        /*0068*/ 	.byte	0x04, 0x17
        /*006a*/ 	.short	(.L_531 - .L_530)
.L_530:
        /*006c*/ 	.word	0x00000000
        /*0070*/ 	.short	0x0000
        /*0072*/ 	.short	0x0000
        /*0074*/ 	.byte	0x00, 0xf0, 0x11, 0x00


	//----- nvinfo : EIATTR_SPARSE_MMA_MASK
	.align		4
.L_531:
        /*0078*/ 	.byte	0x03, 0x50
        /*007a*/ 	.short	0x0000


	//----- nvinfo : EIATTR_MAXREG_COUNT
	.align		4
        /*007c*/ 	.byte	0x03, 0x1b
        /*007e*/ 	.short	0x00ff


	//----- nvinfo : EIATTR_NUM_BARRIERS
	.align		4
        /*0080*/ 	.byte	0x02, 0x4c
        /*0082*/ 	.byte	0x01
	.zero		1


	//----- nvinfo : EIATTR_MERCURY_ISA_VERSION
	.align		4
        /*0084*/ 	.byte	0x03, 0x5f
        /*0086*/ 	.short	0x0101


	//----- nvinfo : EIATTR_VRC_CTA_INIT_COUNT
	.align		4
        /*0088*/ 	.byte	0x02, 0x4a
	.zero		1
	.zero		1


	//----- nvinfo : EIATTR_EXIT_INSTR_OFFSETS
	.align		4
        /*008c*/ 	.byte	0x04, 0x1c
        /*008e*/ 	.short	(.L_533 - .L_532)


	//   ....[0]....
.L_532:
        /*0090*/ 	.word	0x00000040


	//   ....[1]....
        /*0094*/ 	.word	0x000006e0


	//----- nvinfo : EIATTR_CRS_STACK_SIZE
	.align		4
.L_533:
        /*0098*/ 	.byte	0x04, 0x1e
        /*009a*/ 	.short	(.L_535 - .L_534)
.L_534:
        /*009c*/ 	.word	0x00000000


	//----- nvinfo : EIATTR_CBANK_PARAM_SIZE
	.align		4
.L_535:
        /*00a0*/ 	.byte	0x03, 0x19
        /*00a2*/ 	.short	0x0028


	//----- nvinfo : EIATTR_PARAM_CBANK
	.align		4
        /*00a4*/ 	.byte	0x04, 0x0a
        /*00a6*/ 	.short	(.L_537 - .L_536)
	.align		4
.L_536:
        /*00a8*/ 	.word	index@(.nv.constant0._Z10_sum_32_22iiPfiiiS_)
        /*00ac*/ 	.short	0x0380
        /*00ae*/ 	.short	0x0028


	//----- nvinfo : EIATTR_SW_WAR
	.align		4
.L_537:
        /*00b0*/ 	.byte	0x04, 0x36
        /*00b2*/ 	.short	(.L_539 - .L_538)
.L_538:
        /*00b4*/ 	.word	0x00000008
.L_539:


//--------------------- .nv.callgraph             --------------------------
	.section	.nv.callgraph,"",@"SHT_CUDA_CALLGRAPH"
	.align	4
	.sectionentsize	8
	.align		4
        /*0000*/ 	.word	0x00000000
	.align		4
        /*0004*/ 	.word	0xffffffff
	.align		4
        /*0008*/ 	.word	0x00000000
	.align		4
        /*000c*/ 	.word	0xfffffffe
	.align		4
        /*0010*/ 	.word	0x00000000
	.align		4
        /*0014*/ 	.word	0xfffffffd
	.align		4
        /*0018*/ 	.word	0x00000000
	.align		4
        /*001c*/ 	.word	0xfffffffc


//--------------------- .text._Z14_countnz_64_22iiPdiiiS_ --------------------------
	.section	.text._Z14_countnz_64_22iiPdiiiS_,"ax",@progbits
	.align	128
        .global         _Z14_countnz_64_22iiPdiiiS_
        .type           _Z14_countnz_64_22iiPdiiiS_,@function
        .size           _Z14_countnz_64_22iiPdiiiS_,(.L_x_126 - _Z14_countnz_64_22iiPdiiiS_)
        .other          _Z14_countnz_64_22iiPdiiiS_,@"STO_CUDA_ENTRY STV_DEFAULT"
_Z14_countnz_64_22iiPdiiiS_:
.text._Z14_countnz_64_22iiPdiiiS_:
[----:B------:R-:W-:Y:S08]  /*0000*/  LDC R1, c[0x0][0x37c] ;  /* 0x0000df00ff017b82 */ /* 0x000ff00000000800 */
[----:B------:R-:W0:Y:S08]  /*0010*/  S2UR UR7, SR_CTAID.X ;  /* 0x00000000000779c3 */ /* 0x000e300000002500 */
[----:B------:R-:W0:Y:S02]  /*0020*/  LDC R0, c[0x0][0x398] ;  /* 0x0000e600ff007b82 */ /* 0x000e240000000800 */
[----:B0-----:R-:W-:-:S13]  /*0030*/  ISETP.LE.AND P0, PT, R0, UR7, PT ;  /* 0x0000000700007c0c */ /* 0x001fda000bf03270 */
[----:B------:R-:W-:Y:S05]  /*0040*/  @P0 EXIT ;  /* 0x000000000000094d */ /* 0x000fea0003800000 */
[----:B------:R-:W0:Y:S01]  /*0050*/  S2R R12, SR_TID.X ;  /* 0x00000000000c7919 */ /* 0x000e220000002100 */
[----:B------:R-:W1:Y:S01]  /*0060*/  S2UR UR5, SR_CgaCtaId ;  /* 0x00000000000579c3 */ /* 0x000e620000008800 */
[----:B------:R-:W2:Y:S01]  /*0070*/  LDCU UR9, c[0x0][0x390] ;  /* 0x00007200ff0977ac */ /* 0x000ea20008000800 */
[----:B------:R-:W-:Y:S01]  /*0080*/  IMAD.U32 R0, RZ, RZ, UR7 ;  /* 0x00000007ff007e24 */ /* 0x000fe2000f8e00ff */
[----:B------:R-:W2:Y:S01]  /*0090*/  LDCU UR6, c[0x0][0x384] ;  /* 0x00007080ff0677ac */ /* 0x000ea20008000800 */
[----:B------:R-:W-:Y:S01]  /*00a0*/  UMOV UR4, 0x400 ;  /* 0x0000040000047882 */ /* 0x000fe20000000000 */
[----:B------:R-:W3:Y:S01]  /*00b0*/  LDCU UR8, c[0x0][0x360] ;  /* 0x00006c00ff0877ac */ /* 0x000ee20008000800 */
[----:B------:R-:W4:Y:S01]  /*00c0*/  LDCU.64 UR10, c[0x0][0x358] ;  /* 0x00006b00ff0a77ac */ /* 0x000f220008000a00 */
[----:B-1----:R-:W-:Y:S02]  /*00d0*/  ULEA UR5, UR5, UR4, 0x18 ;  /* 0x0000000405057291 */ /* 0x002fe4000f8ec0ff */
[----:B--2---:R-:W-:-:S02]  /*00e0*/  UIMAD UR4, UR9, UR6, URZ ;  /* 0x00000006090472a4 */ /* 0x004fc4000f8e02ff */
[C---:B0-----:R-:W-:Y:S02]  /*00f0*/  IMAD R2, R12.reuse, UR9, RZ ;  /* 0x000000090c027c24 */ /* 0x041fe4000f8e02ff */
[----:B---34-:R-:W-:-:S08]  /*0100*/  LEA R3, R12, UR5, 0x3 ;  /* 0x000000050c037c11 */ /* 0x018fd0000f8e18ff */
.L_x_5:
[----:B------:R-:W-:Y:S01]  /*0110*/  ISETP.GT.AND P1, PT, R2, UR4, PT ;  /* 0x0000000402007c0c */ /* 0x000fe2000bf24270 */
[----:B------:R-:W-:Y:S01]  /*0120*/  BSSY.RECONVERGENT B0, `(.L_x_0) ;  /* 0x000002e000007945 */ /* 0x000fe20003800200 */
[----:B------:R-:W-:Y:S02]  /*0130*/  ISETP.GT.U32.AND P0, PT, R12, 0x3f, PT ;  /* 0x0000003f0c00780c */ /* 0x000fe40003f04070 */
[----:B------:R-:W-:-:S09]  /*0140*/  CS2R R8, SRZ ;  /* 0x0000000000087805 */ /* 0x000fd2000001ff00 */
[----:B------:R-:W-:Y:S05]  /*0150*/  @P1 BRA `(.L_x_1) ;  /* 0x0000000000a81947 */ /* 0x000fea0003800000 */
[----:B------:R-:W0:Y:S01]  /*0160*/  LDC R5, c[0x0][0x390] ;  /* 0x0000e400ff057b82 */ /* 0x000e220000000800 */
[----:B------:R-:W1:Y:S01]  /*0170*/  LDCU UR5, c[0x0][0x394] ;  /* 0x00007280ff0577ac */ /* 0x000e620008000800 */
[----:B0-----:R-:W-:-:S04]  /*0180*/  IABS R9, R5 ;  /* 0x0000000500097213 */ /* 0x001fc80000000000 */
[----:B------:R-:W0:Y:S08]  /*0190*/  I2F.RP R4, R9 ;  /* 0x0000000900047306 */ /* 0x000e300000209400 */
[----:B0-----:R-:W0:Y:S02]  /*01a0*/  MUFU.RCP R4, R4 ;  /* 0x0000000400047308 */ /* 0x001e240000001000 */
[----:B0-----:R-:W-:-:S06]  /*01b0*/  VIADD R6, R4, 0xffffffe ;  /* 0x0ffffffe04067836 */ /* 0x001fcc0000000000 */
[----:B------:R0:W2:Y:S02]  /*01c0*/  F2I.FTZ.U32.TRUNC.NTZ R7, R6 ;  /* 0x0000000600077305 */ /* 0x0000a4000021f000 */
[----:B0-----:R-:W-:Y:S02]  /*01d0*/  IMAD.MOV.U32 R6, RZ, RZ, RZ ;  /* 0x000000ffff067224 */ /* 0x001fe400078e00ff */
[----:B--2---:R-:W-:-:S04]  /*01e0*/  IMAD.MOV R8, RZ, RZ, -R7 ;  /* 0x000000ffff087224 */ /* 0x004fc800078e0a07 */
[----:B------:R-:W-:Y:S01]  /*01f0*/  IMAD R11, R8, R9, RZ ;  /* 0x00000009080b7224 */ /* 0x000fe200078e02ff */
[----:B------:R-:W-:-:S03]  /*0200*/  IABS R8, R0 ;  /* 0x0000000000087213 */ /* 0x000fc60000000000 */
[----:B------:R-:W-:-:S06]  /*0210*/  IMAD.HI.U32 R7, R7, R11, R6 ;  /* 0x0000000b07077227 */ /* 0x000fcc00078e0006 */
[----:B------:R-:W-:-:S04]  /*0220*/  IMAD.HI.U32 R7, R7, R8, RZ ;  /* 0x0000000807077227 */ /* 0x000fc800078e00ff */
[----:B------:R-:W-:-:S04]  /*0230*/  IMAD.MOV R4, RZ, RZ, -R7 ;  /* 0x000000ffff047224 */ /* 0x000fc800078e0a07 */
[----:B------:R-:W-:-:S05]  /*0240*/  IMAD R4, R9, R4, R8 ;  /* 0x0000000409047224 */ /* 0x000fca00078e0208 */
[----:B------:R-:W-:-:S13]  /*0250*/  ISETP.GT.U32.AND P3, PT, R9, R4, PT ;  /* 0x000000040900720c */ /* 0x000fda0003f64070 */
[-C--:B------:R-:W-:Y:S01]  /*0260*/  @!P3 IADD3 R4, PT, PT, R4, -R9.reuse, RZ ;  /* 0x800000090404b210 */ /* 0x080fe20007ffe0ff */
[----:B------:R-:W-:Y:S01]  /*0270*/  @!P3 VIADD R7, R7, 0x1 ;  /* 0x000000010707b836 */ /* 0x000fe20000000000 */
[----:B------:R-:W-:Y:S02]  /*0280*/  ISETP.NE.AND P3, PT, R5, RZ, PT ;  /* 0x000000ff0500720c */ /* 0x000fe40003f65270 */
[----:B------:R-:W-:Y:S02]  /*0290*/  ISETP.GE.U32.AND P1, PT, R4, R9, PT ;  /* 0x000000090400720c */ /* 0x000fe40003f26070 */
[----:B------:R-:W-:-:S04]  /*02a0*/  LOP3.LUT R4, R0, R5, RZ, 0x3c, !PT ;  /* 0x0000000500047212 */ /* 0x000fc800078e3cff */
[----:B------:R-:W-:-:S07]  /*02b0*/  ISETP.GE.AND P2, PT, R4, RZ, PT ;  /* 0x000000ff0400720c */ /* 0x000fce0003f46270 */
[----:B------:R-:W-:-:S04]  /*02c0*/  @P1 VIADD R7, R7, 0x1 ;  /* 0x0000000107071836 */ /* 0x000fc80000000000 */
[----:B------:R-:W-:Y:S02]  /*02d0*/  IMAD.MOV.U32 R4, RZ, RZ, R7 ;  /* 0x000000ffff047224 */ /* 0x000fe400078e0007 */
[----:B------:R-:W0:Y:S03]  /*02e0*/  LDC.64 R6, c[0x0][0x388] ;  /* 0x0000e200ff067b82 */ /* 0x000e260000000a00 */
[----:B------:R-:W-:Y:S02]  /*02f0*/  @!P2 IADD3 R4, PT, PT, -R4, RZ, RZ ;  /* 0x000000ff0404a210 */ /* 0x000fe40007ffe1ff */
[----:B------:R-:W-:-:S05]  /*0300*/  @!P3 LOP3.LUT R4, RZ, R5, RZ, 0x33, !PT ;  /* 0x00000005ff04b212 */ /* 0x000fca00078e33ff */
[----:B------:R-:W-:-:S04]  /*0310*/  IMAD.MOV R9, RZ, RZ, -R4 ;  /* 0x000000ffff097224 */ /* 0x000fc800078e0a04 */
[----:B------:R-:W-:-:S04]  /*0320*/  IMAD R9, R5, R9, R0 ;  /* 0x0000000905097224 */ /* 0x000fc800078e0200 */
[----:B-1----:R-:W-:Y:S01]  /*0330*/  IMAD R11, R4, UR5, R9 ;  /* 0x00000005040b7c24 */ /* 0x002fe2000f8e0209 */
[----:B------:R-:W-:-:S03]  /*0340*/  CS2R R8, SRZ ;  /* 0x0000000000087805 */ /* 0x000fc6000001ff00 */
[----:B------:R-:W-:Y:S02]  /*0350*/  IMAD.IADD R4, R2, 0x1, R11 ;  /* 0x0000000102047824 */ /* 0x000fe400078e020b */
[----:B------:R-:W-:-:S07]  /*0360*/  VIADD R13, R11, UR4 ;  /* 0x000000040b0d7c36 */ /* 0x000fce0008000000 */
.L_x_2:
[----:B0-----:R-:W-:-:S06]  /*0370*/  IMAD.WIDE R10, R4, 0x8, R6 ;  /* 0x00000008040a7825 */ /* 0x001fcc00078e0206 */
[----:B------:R-:W2:Y:S01]  /*0380*/  LDG.E.64 R10, desc[UR10][R10.64] ;  /* 0x0000000a0a0a7981 */ /* 0x000ea2000c1e1b00 */
[----:B------:R-:W-:Y:S01]  /*0390*/  IMAD R4, R5, UR8, R4 ;  /* 0x0000000805047c24 */ /* 0x000fe2000f8e0204 */
[----:B------:R-:W-:Y:S01]  /*03a0*/  MOV R14, RZ ;  /* 0x000000ff000e7202 */ /* 0x000fe20000000f00 */
[----:B--2---:R-:W-:-:S06]  /*03b0*/  DSETP.NEU.AND P1, PT, R10, RZ, PT ;  /* 0x000000ff0a00722a */ /* 0x004fcc0003f2d000 */
[----:B------:R-:W-:Y:S02]  /*03c0*/  FSEL R15, RZ, 1.875, !P1 ;  /* 0x3ff00000ff0f7808 */ /* 0x000fe40004800000 */
[----:B------:R-:W-:-:S04]  /*03d0*/  ISETP.GT.AND P1, PT, R4, R13, PT ;  /* 0x0000000d0400720c */ /* 0x000fc80003f24270 */
[----:B------:R-:W-:-:S09]  /*03e0*/  DADD R8, R8, R14 ;  /* 0x0000000008087229 */ /* 0x000fd2000000000e */
[----:B------:R-:W-:Y:S05]  /*03f0*/  @!P1 BRA `(.L_x_2) ;  /* 0xfffffffc00dc9947 */ /* 0x000fea000383ffff */
.L_x_1:
[----:B------:R-:W-:Y:S05]  /*0400*/  BSYNC.RECONVERGENT B0 ;  /* 0x0000000000007941 */ /* 0x000fea0003800200 */
.L_x_0:
[----:B------:R-:W-:Y:S01]  /*0410*/  STS.64 [R3], R8 ;  /* 0x0000000803007388 */ /* 0x000fe20000000a00 */
[----:B------:R-:W-:Y:S01]  /*0420*/  BSSY.RECONVERGENT B0, `(.L_x_3) ;  /* 0x0000021000007945 */ /* 0x000fe20003800200 */
[----:B------:R-:W-:Y:S06]  /*0430*/  BAR.SYNC.DEFER_BLOCKING 0x0 ;  /* 0x0000000000007b1d */ /* 0x000fec0000010000 */
[----:B------:R-:W-:Y:S04]  /*0440*/  @!P0 LDS.64 R4, [R3] ;  /* 0x0000000003048984 */ /* 0x000fe80000000a00 */
[----:B------:R-:W0:Y:S02]  /*0450*/  @!P0 LDS.64 R6, [R3+0x200] ;  /* 0x0002000003068984 */ /* 0x000e240000000a00 */
[----:B0-----:R-:W-:-:S07]  /*0460*/  @!P0 DADD R4, R4, R6 ;  /* 0x0000000004048229 */ /* 0x001fce0000000006 */
[----:B------:R0:W-:Y:S01]  /*0470*/  @!P0 STS.64 [R3], R4 ;  /* 0x0000000403008388 */ /* 0x0001e20000000a00 */
[----:B------:R-:W-:Y:S01]  /*0480*/  BAR.SYNC.DEFER_BLOCKING 0x0 ;  /* 0x0000000000007b1d */ /* 0x000fe20000010000 */
[----:B------:R-:W-:-:S13]  /*0490*/  ISETP.GT.U32.AND P0, PT, R12, 0x1f, PT ;  /* 0x0000001f0c00780c */ /* 0x000fda0003f04070 */
[----:B0-----:R-:W-:Y:S05]  /*04a0*/  @P0 BRA `(.L_x_4) ;  /* 0x0000000000600947 */ /* 0x001fea0003800000 */
[----:B------:R-:W-:Y:S04]  /*04b0*/  LDS.64 R4, [R3] ;  /* 0x0000000003047984 */ /* 0x000fe80000000a00 */
[----:B------:R-:W0:Y:S02]  /*04c0*/  LDS.64 R6, [R3+0x100] ;  /* 0x0001000003067984 */ /* 0x000e240000000a00 */
[----:B0-----:R-:W-:-:S07]  /*04d0*/  DADD R4, R4, R6 ;  /* 0x0000000004047229 */ /* 0x001fce0000000006 */
[----:B------:R-:W-:Y:S04]  /*04e0*/  STS.64 [R3], R4 ;  /* 0x0000000403007388 */ /* 0x000fe80000000a00 */
        /* <DEDUP_REMOVED lines=19> */
[----:B------:R0:W-:Y:S04]  /*0620*/  STS.64 [R3], R6 ;  /* 0x0000000603007388 */ /* 0x0001e80000000a00 */
.L_x_4:
[----:B------:R-:W-:Y:S05]  /*0630*/  BSYNC.RECONVERGENT B0 ;  /* 0x0000000000007941 */ /* 0x000fea0003800200 */
.L_x_3:
[----:B------:R-:W-:Y:S01]  /*0640*/  BAR.SYNC.DEFER_BLOCKING 0x0 ;  /* 0x0000000000007b1d */ /* 0x000fe20000010000 */
[----:B------:R-:W-:-:S05]  /*0650*/  ISETP.NE.AND P0, PT, R12, RZ, PT ;  /* 0x000000ff0c00720c */ /* 0x000fca0003f05270 */
[----:B------:R-:W1:Y:S08]  /*0660*/  LDCU UR5, c[0x0][0x398] ;  /* 0x00007300ff0577ac */ /* 0x000e700008000800 */
[----:B------:R-:W2:Y:S01]  /*0670*/  @!P0 S2R R5, SR_CgaCtaId ;  /* 0x0000000000058919 */ /* 0x000ea20000008800 */
[----:B------:R-:W-:Y:S01]  /*0680*/  @!P0 MOV R4, 0x400 ;  /* 0x0000040000048802 */ /* 0x000fe20000000f00 */
[----:B0-----:R-:W0:Y:S02]  /*0690*/  @!P0 LDC.64 R6, c[0x0][0x3a0] ;  /* 0x0000e800ff068b82 */ /* 0x001e240000000a00 */
[----:B0-----:R-:W-:-:S04]  /*06a0*/  @!P0 IMAD.WIDE R6, R0, 0x8, R6 ;  /* 0x0000000800068825 */ /* 0x001fc800078e0206 */
[----:B------:R-:W-:Y:S01]  /*06b0*/  VIADD R0, R0, UR8 ;  /* 0x0000000800007c36 */ /* 0x000fe20008000000 */
[----:B--2---:R-:W-:-:S06]  /*06c0*/  @!P0 LEA R4, R5, R4, 0x18 ;  /* 0x0000000405048211 */ /* 0x004fcc00078ec0ff */
[----:B------:R-:W0:Y:S04]  /*06d0*/  @!P0 LDS.64 R4, [R4] ;  /* 0x0000000004048984 */ /* 0x000e280000000a00 */
[----:B0-----:R0:W-:Y:S01]  /*06e0*/  @!P0 STG.E.64 desc[UR10][R6.64], R4 ;  /* 0x0000000406008986 */ /* 0x0011e2000c101b0a */
[----:B-1----:R-:W-:-:S13]  /*06f0*/  ISETP.GE.AND P0, PT, R0, UR5, PT ;  /* 0x0000000500007c0c */ /* 0x002fda000bf06270 */
[----:B0-----:R-:W-:Y:S05]  /*0700*/  @!P0 BRA `(.L_x_5) ;  /* 0xfffffff800808947 */ /* 0x001fea000383ffff */
[----:B------:R-:W-:Y:S05]  /*0710*/  EXIT ;  /* 0x000000000000794d */ /* 0x000fea0003800000 */
.L_x_6:
[----:B------:R-:W-:-:S00]  /*0720*/  BRA `(.L_x_6) ;  /* 0xfffffffc00fc7947 */ /* 0x000fc0000383ffff */
[----:B------:R-:W-:-:S00]  /*0730*/  NOP ;  /* 0x0000000000007918 */ /* 0x000fc00000000000 */
        /* <DEDUP_REMOVED lines=12> */
.L_x_126:


//--------------------- .text._Z14_countnz_32_22iiPfiiiS_ --------------------------
	.section	.text._Z14_countnz_32_22iiPfiiiS_,"ax",@progbits
	.align	128
        .global         _Z14_countnz_32_22iiPfiiiS_
        .type           _Z14_countnz_32_22iiPfiiiS_,@function
        .size           _Z14_countnz_32_22iiPfiiiS_,(.L_x_127 - _Z14_countnz_32_22iiPfiiiS_)
        .other          _Z14_countnz_32_22iiPfiiiS_,@"STO_CUDA_ENTRY STV_DEFAULT"
_Z14_countnz_32_22iiPfiiiS_:
.text._Z14_countnz_32_22iiPfiiiS_:
        /* <DEDUP_REMOVED lines=17> */
.L_x_12:
[----:B------:R-:W-:Y:S01]  /*0110*/  ISETP.GT.AND P1, PT, R2, UR4, PT ;  /* 0x0000000402007c0c */ /* 0x000fe2000bf24270 */
[----:B------:R-:W-:Y:S01]  /*0120*/  BSSY.RECONVERGENT B0, `(.L_x_7) ;  /* 0x000002c000007945 */ /* 0x000fe20003800200 */
[----:B------:R-:W-:Y:S01]  /*0130*/  ISETP.GT.U32.AND P0, PT, R12, 0x3f, PT ;  /* 0x0000003f0c00780c */ /* 0x000fe20003f04070 */
[----:B0-----:R-:W-:-:S10]  /*0140*/  IMAD.MOV.U32 R6, RZ, RZ, RZ ;  /* 0x000000ffff067224 */ /* 0x001fd400078e00ff */
[----:B------:R-:W-:Y:S05]  /*0150*/  @P1 BRA `(.L_x_8) ;  /* 0x0000000000a01947 */ /* 0x000fea0003800000 */
[----:B------:R-:W0:Y:S01]  /*0160*/  LDC R7, c[0x0][0x390] ;  /* 0x0000e400ff077b82 */ /* 0x000e220000000800 */
[----:B------:R-:W1:Y:S01]  /*0170*/  LDCU UR5, c[0x0][0x394] ;  /* 0x00007280ff0577ac */ /* 0x000e620008000800 */
[----:B0-----:R-:W-:-:S04]  /*0180*/  IABS R9, R7 ;  /* 0x0000000700097213 */ /* 0x001fc80000000000 */
[----:B------:R-:W0:Y:S08]  /*0190*/  I2F.RP R6, R9 ;  /* 0x0000000900067306 */ /* 0x000e300000209400 */
[----:B0-----:R-:W0:Y:S02]  /*01a0*/  MUFU.RCP R6, R6 ;  /* 0x0000000600067308 */ /* 0x001e240000001000 */
[----:B0-----:R-:W-:-:S06]  /*01b0*/  IADD3 R4, PT, PT, R6, 0xffffffe, RZ ;  /* 0x0ffffffe06047810 */ /* 0x001fcc0007ffe0ff */
[----:B------:R0:W2:Y:S02]  /*01c0*/  F2I.FTZ.U32.TRUNC.NTZ R5, R4 ;  /* 0x0000000400057305 */ /* 0x0000a4000021f000 */
[----:B0-----:R-:W-:Y:S02]  /*01d0*/  HFMA2 R4, -RZ, RZ, 0, 0 ;  /* 0x00000000ff047431 */ /* 0x001fe400000001ff */
[----:B--2---:R-:W-:-:S04]  /*01e0*/  IMAD.MOV R8, RZ, RZ, -R5 ;  /* 0x000000ffff087224 */ /* 0x004fc800078e0a05 */
[----:B------:R-:W-:Y:S01]  /*01f0*/  IMAD R11, R8, R9, RZ ;  /* 0x00000009080b7224 */ /* 0x000fe200078e02ff */
[----:B------:R-:W-:-:S03]  /*0200*/  IABS R8, R0 ;  /* 0x0000000000087213 */ /* 0x000fc60000000000 */
[----:B------:R-:W-:Y:S01]  /*0210*/  IMAD.HI.U32 R5, R5, R11, R4 ;  /* 0x0000000b05057227 */ /* 0x000fe200078e0004 */
[----:B------:R-:W-:-:S04]  /*0220*/  LOP3.LUT R4, R0, R7, RZ, 0x3c, !PT ;  /* 0x0000000700047212 */ /* 0x000fc800078e3cff */
[----:B------:R-:W-:Y:S01]  /*0230*/  ISETP.GE.AND P2, PT, R4, RZ, PT ;  /* 0x000000ff0400720c */ /* 0x000fe20003f46270 */
[----:B------:R-:W-:-:S04]  /*0240*/  IMAD.HI.U32 R5, R5, R8, RZ ;  /* 0x0000000805057227 */ /* 0x000fc800078e00ff */
[----:B------:R-:W-:-:S04]  /*0250*/  IMAD.MOV R6, RZ, RZ, -R5 ;  /* 0x000000ffff067224 */ /* 0x000fc800078e0a05 */
[----:B------:R-:W-:-:S05]  /*0260*/  IMAD R6, R9, R6, R8 ;  /* 0x0000000609067224 */ /* 0x000fca00078e0208 */
[----:B------:R-:W-:-:S13]  /*0270*/  ISETP.GT.U32.AND P3, PT, R9, R6, PT ;  /* 0x000000060900720c */ /* 0x000fda0003f64070 */
[-C--:B------:R-:W-:Y:S01]  /*0280*/  @!P3 IADD3 R6, PT, PT, R6, -R9.reuse, RZ ;  /* 0x800000090606b210 */ /* 0x080fe20007ffe0ff */
[----:B------:R-:W-:Y:S01]  /*0290*/  @!P3 VIADD R5, R5, 0x1 ;  /* 0x000000010505b836 */ /* 0x000fe20000000000 */
[----:B------:R-:W-:Y:S02]  /*02a0*/  ISETP.NE.AND P3, PT, R7, RZ, PT ;  /* 0x000000ff0700720c */ /* 0x000fe40003f65270 */
[----:B------:R-:W-:-:S13]  /*02b0*/  ISETP.GE.U32.AND P1, PT, R6, R9, PT ;  /* 0x000000090600720c */ /* 0x000fda0003f26070 */
[----:B------:R-:W-:-:S05]  /*02c0*/  @P1 IADD3 R5, PT, PT, R5, 0x1, RZ ;  /* 0x0000000105051810 */ /* 0x000fca0007ffe0ff */
[----:B------:R-:W-:Y:S02]  /*02d0*/  IMAD.MOV.U32 R6, RZ, RZ, R5 ;  /* 0x000000ffff067224 */ /* 0x000fe400078e0005 */
[----:B------:R-:W0:Y:S03]  /*02e0*/  LDC.64 R4, c[0x0][0x388] ;  /* 0x0000e200ff047b82 */ /* 0x000e260000000a00 */
[----:B------:R-:W-:Y:S02]  /*02f0*/  @!P2 IADD3 R6, PT, PT, -R6, RZ, RZ ;  /* 0x000000ff0606a210 */ /* 0x000fe40007ffe1ff */
[----:B------:R-:W-:-:S05]  /*0300*/  @!P3 LOP3.LUT R6, RZ, R7, RZ, 0x33, !PT ;  /* 0x00000007ff06b212 */ /* 0x000fca00078e33ff */
[----:B------:R-:W-:-:S04]  /*0310*/  IMAD.MOV R9, RZ, RZ, -R6 ;  /* 0x000000ffff097224 */ /* 0x000fc800078e0a06 */
[----:B------:R-:W-:-:S04]  /*0320*/  IMAD R9, R7, R9, R0 ;  /* 0x0000000907097224 */ /* 0x000fc800078e0200 */
[----:B-1----:R-:W-:Y:S01]  /*0330*/  IMAD R9, R6, UR5, R9 ;  /* 0x0000000506097c24 */ /* 0x002fe2000f8e0209 */
[----:B------:R-:W-:-:S03]  /*0340*/  MOV R6, RZ ;  /* 0x000000ff00067202 */ /* 0x000fc60000000f00 */
[----:B------:R-:W-:Y:S01]  /*0350*/  IMAD.IADD R10, R2, 0x1, R9 ;  /* 0x00000001020a7824 */ /* 0x000fe200078e0209 */
[----:B------:R-:W-:-:S07]  /*0360*/  IADD3 R13, PT, PT, R9, UR4, RZ ;  /* 0x00000004090d7c10 */ /* 0x000fce000fffe0ff */
.L_x_9:
[----:B0-----:R-:W-:-:S06]  /*0370*/  IMAD.WIDE R8, R10, 0x4, R4 ;  /* 0x000000040a087825 */ /* 0x001fcc00078e0204 */
[----:B------:R-:W2:Y:S01]  /*0380*/  LDG.E R8, desc[UR10][R8.64] ;  /* 0x0000000a08087981 */ /* 0x000ea2000c1e1900 */
[----:B------:R-:W-:-:S05]  /*0390*/  IMAD R10, R7, UR8, R10 ;  /* 0x00000008070a7c24 */ /* 0x000fca000f8e020a */
[----:B------:R-:W-:Y:S02]  /*03a0*/  ISETP.GT.AND P1, PT, R10, R13, PT ;  /* 0x0000000d0a00720c */ /* 0x000fe40003f24270 */
[----:B--2---:R-:W-:-:S05]  /*03b0*/  FSET.BF.NEU.AND R11, R8, RZ, PT ;  /* 0x000000ff080b720a */ /* 0x004fca000380d000 */
[----:B------:R-:W-:-:S06]  /*03c0*/  FADD R6, R11, R6 ;  /* 0x000000060b067221 */ /* 0x000fcc0000000000 */
[----:B------:R-:W-:Y:S05]  /*03d0*/  @!P1 BRA `(.L_x_9) ;  /* 0xfffffffc00e49947 */ /* 0x000fea000383ffff */
.L_x_8:
[----:B------:R-:W-:Y:S05]  /*03e0*/  BSYNC.RECONVERGENT B0 ;  /* 0x0000000000007941 */ /* 0x000fea0003800200 */
.L_x_7:
[----:B------:R-:W-:Y:S01]  /*03f0*/  STS [R3], R6 ;  /* 0x0000000603007388 */ /* 0x000fe20000000800 */
[----:B------:R-:W-:Y:S01]  /*0400*/  BSSY.RECONVERGENT B0, `(.L_x_10) ;  /* 0x0000021000007945 */ /* 0x000fe20003800200 */
[----:B------:R-:W-:Y:S06]  /*0410*/  BAR.SYNC.DEFER_BLOCKING 0x0 ;  /* 0x0000000000007b1d */ /* 0x000fec0000010000 */
[----:B------:R-:W-:Y:S04]  /*0420*/  @!P0 LDS R4, [R3] ;  /* 0x0000000003048984 */ /* 0x000fe80000000800 */
[----:B------:R-:W0:Y:S02]  /*0430*/  @!P0 LDS R5, [R3+0x100] ;  /* 0x0001000003058984 */ /* 0x000e240000000800 */
[----:B0-----:R-:W-:-:S05]  /*0440*/  @!P0 FADD R4, R4, R5 ;  /* 0x0000000504048221 */ /* 0x001fca0000000000 */
[----:B------:R0:W-:Y:S01]  /*0450*/  @!P0 STS [R3], R4 ;  /* 0x0000000403008388 */ /* 0x0001e20000000800 */
[----:B------:R-:W-:Y:S01]  /*0460*/  BAR.SYNC.DEFER_BLOCKING 0x0 ;  /* 0x0000000000007b1d */ /* 0x000fe20000010000 */
[----:B------:R-:W-:-:S13]  /*0470*/  ISETP.GT.U32.AND P0, PT, R12, 0x1f, PT ;  /* 0x0000001f0c00780c */ /* 0x000fda0003f04070 */
[----:B0-----:R-:W-:Y:S05]  /*0480*/  @P0 BRA `(.L_x_11) ;  /* 0x0000000000600947 */ /* 0x001fea0003800000 */
[----:B------:R-:W-:Y:S04]  /*0490*/  LDS R4, [R3] ;  /* 0x0000000003047984 */ /* 0x000fe80000000800 */
[----:B------:R-:W0:Y:S02]  /*04a0*/  LDS R5, [R3+0x80] ;  /* 0x0000800003057984 */ /* 0x000e240000000800 */
[----:B0-----:R-:W-:-:S05]  /*04b0*/  FADD R4, R4, R5 ;  /* 0x0000000504047221 */ /* 0x001fca0000000000 */
[----:B------:R-:W-:Y:S04]  /*04c0*/  STS [R3], R4 ;  /* 0x0000000403007388 */ /* 0x000fe80000000800 */
        /* <DEDUP_REMOVED lines=19> */
[----:B------:R0:W-:Y:S02]  /*0600*/  STS [R3], R6 ;  /* 0x0000000603007388 */ /* 0x0001e40000000800 */
.L_x_11:
[----:B------:R-:W-:Y:S05]  /*0610*/  BSYNC.RECONVERGENT B0 ;  /* 0x0000000000007941 */ /* 0x000fea0003800200 */
.L_x_10:
[----:B------:R-:W-:Y:S01]  /*0620*/  BAR.SYNC.DEFER_BLOCKING 0x0 ;  /* 0x0000000000007b1d */ /* 0x000fe20000010000 */
[----:B------:R-:W-:-:S05]  /*0630*/  ISETP.NE.AND P0, PT, R12, RZ, PT ;  /* 0x000000ff0c00720c */ /* 0x000fca0003f05270 */
[----:B------:R-:W1:Y:S08]  /*0640*/  LDCU UR5, c[0x0][0x398] ;  /* 0x00007300ff0577ac */ /* 0x000e700008000800 */
[----:B------:R-:W2:Y:S01]  /*0650*/  @!P0 S2R R5, SR_CgaCtaId ;  /* 0x0000000000058919 */ /* 0x000ea20000008800 */
[----:B------:R-:W-:-:S04]  /*0660*/  @!P0 MOV R4, 0x400 ;  /* 0x0000040000048802 */ /* 0x000fc80000000f00 */
[----:B--2---:R-:W-:Y:S02]  /*0670*/  @!P0 LEA R7, R5, R4, 0x18 ;  /* 0x0000000405078211 */ /* 0x004fe400078ec0ff */
[----:B------:R-:W2:Y:S04]  /*0680*/  @!P0 LDC.64 R4, c[0x0][0x3a0] ;  /* 0x0000e800ff048b82 */ /* 0x000ea80000000a00 */
[----:B------:R-:W3:Y:S01]  /*0690*/  @!P0 LDS R7, [R7] ;  /* 0x0000000007078984 */ /* 0x000ee20000000800 */
[C---:B--2---:R-:W-:Y:S01]  /*06a0*/  @!P0 IMAD.WIDE R4, R0.reuse, 0x4, R4 ;  /* 0x0000000400048825 */ /* 0x044fe200078e0204 */
[----:B------:R-:W-:-:S04]  /*06b0*/  IADD3 R0, PT, PT, R0, UR8, RZ ;  /* 0x0000000800007c10 */ /* 0x000fc8000fffe0ff */
[----:B---3--:R2:W-:Y:S01]  /*06c0*/  @!P0 STG.E desc[UR10][R4.64], R7 ;  /* 0x0000000704008986 */ /* 0x0085e2000c10190a */
[----:B-1----:R-:W-:-:S13]  /*06d0*/  ISETP.GE.AND P0, PT, R0, UR5, PT ;  /* 0x0000000500007c0c */ /* 0x002fda000bf06270 */
[----:B--2---:R-:W-:Y:S05]  /*06e0*/  @!P0 BRA `(.L_x_12) ;  /* 0xfffffff800888947 */ /* 0x004fea000383ffff */
[----:B------:R-:W-:Y:S05]  /*06f0*/  EXIT ;  /* 0x000000000000794d */ /* 0x000fea0003800000 */
.L_x_13:
        /* <DEDUP_REMOVED lines=16> */
.L_x_127:


//--------------------- .text._Z13_minabs_64_22iiPdiiiS_ --------------------------
	.section	.text._Z13_minabs_64_22iiPdiiiS_,"ax",@progbits
	.align	128
        .global         _Z13_minabs_64_22iiPdiiiS_
        .type           _Z13_minabs_64_22iiPdiiiS_,@function
        .size           _Z13_minabs_64_22iiPdiiiS_,(.L_x_128 - _Z13_minabs_64_22iiPdiiiS_)
        .other          _Z13_minabs_64_22iiPdiiiS_,@"STO_CUDA_ENTRY STV_DEFAULT"
_Z13_minabs_64_22iiPdiiiS_:
.text._Z13_minabs_64_22iiPdiiiS_:
        /* <DEDUP_REMOVED lines=17> */
.L_x_19:
[----:B------:R-:W-:Y:S01]  /*0110*/  ISETP.GT.AND P1, PT, R2, UR4, PT ;  /* 0x0000000402007c0c */ /* 0x000fe2000bf24270 */
[----:B------:R-:W-:Y:S01]  /*0120*/  BSSY.RECONVERGENT B0, `(.L_x_14) ;  /* 0x0000033000007945 */ /* 0x000fe20003800200 */
[----:B------:R-:W-:Y:S01]  /*0130*/  ISETP.GT.U32.AND P0, PT, R12, 0x3f, PT ;  /* 0x0000003f0c00780c */ /* 0x000fe20003f04070 */
[----:B------:R-:W-:Y:S02]  /*0140*/  IMAD.MOV.U32 R8, RZ, RZ, 0x0 ;  /* 0x00000000ff087424 */ /* 0x000fe400078e00ff */
[----:B------:R-:W-:-:S08]  /*0150*/  IMAD.MOV.U32 R9, RZ, RZ, 0x7ff00000 ;  /* 0x7ff00000ff097424 */ /* 0x000fd000078e00ff */
        /* <DEDUP_REMOVED lines=17> */
[----:B------:R-:W-:Y:S02]  /*0270*/  IMAD R6, R9, R6, R8 ;  /* 0x0000000609067224 */ /* 0x000fe400078e0208 */
[----:B------:R-:W-:-:S03]  /*0280*/  IMAD.MOV.U32 R8, RZ, RZ, 0x0 ;  /* 0x00000000ff087424 */ /* 0x000fc600078e00ff */
[----:B------:R-:W-:-:S13]  /*0290*/  ISETP.GT.U32.AND P3, PT, R9, R6, PT ;  /* 0x000000060900720c */ /* 0x000fda0003f64070 */
[----:B------:R-:W-:Y:S02]  /*02a0*/  @!P3 IMAD.IADD R6, R6, 0x1, -R9 ;  /* 0x000000010606b824 */ /* 0x000fe400078e0a09 */
[----:B------:R-:W-:Y:S01]  /*02b0*/  @!P3 VIADD R5, R5, 0x1 ;  /* 0x000000010505b836 */ /* 0x000fe20000000000 */
[----:B------:R-:W-:Y:S02]  /*02c0*/  ISETP.NE.AND P3, PT, R7, RZ, PT ;  /* 0x000000ff0700720c */ /* 0x000fe40003f65270 */
[----:B------:R-:W-:-:S13]  /*02d0*/  ISETP.GE.U32.AND P1, PT, R6, R9, PT ;  /* 0x000000090600720c */ /* 0x000fda0003f26070 */
[----:B------:R-:W-:-:S04]  /*02e0*/  @P1 VIADD R5, R5, 0x1 ;  /* 0x0000000105051836 */ /* 0x000fc80000000000 */
[----:B------:R-:W-:Y:S02]  /*02f0*/  IMAD.MOV.U32 R6, RZ, RZ, R5 ;  /* 0x000000ffff067224 */ /* 0x000fe400078e0005 */
[----:B------:R-:W0:Y:S02]  /*0300*/  LDC.64 R4, c[0x0][0x388] ;  /* 0x0000e200ff047b82 */ /* 0x000e240000000a00 */
[----:B------:R-:W-:Y:S01]  /*0310*/  @!P2 IMAD.MOV R6, RZ, RZ, -R6 ;  /* 0x000000ffff06a224 */ /* 0x000fe200078e0a06 */
[----:B------:R-:W-:-:S05]  /*0320*/  @!P3 LOP3.LUT R6, RZ, R7, RZ, 0x33, !PT ;  /* 0x00000007ff06b212 */ /* 0x000fca00078e33ff */
[----:B------:R-:W-:-:S04]  /*0330*/  IMAD.MOV R9, RZ, RZ, -R6 ;  /* 0x000000ffff097224 */ /* 0x000fc800078e0a06 */
[----:B------:R-:W-:-:S04]  /*0340*/  IMAD R9, R7, R9, R0 ;  /* 0x0000000907097224 */ /* 0x000fc800078e0200 */
[----:B-1----:R-:W-:Y:S02]  /*0350*/  IMAD R11, R6, UR5, R9 ;  /* 0x00000005060b7c24 */ /* 0x002fe4000f8e0209 */
[----:B------:R-:W-:Y:S02]  /*0360*/  IMAD.MOV.U32 R9, RZ, RZ, 0x7ff00000 ;  /* 0x7ff00000ff097424 */ /* 0x000fe400078e00ff */
[----:B------:R-:W-:Y:S02]  /*0370*/  IMAD.IADD R6, R2, 0x1, R11 ;  /* 0x0000000102067824 */ /* 0x000fe400078e020b */
[----:B------:R-:W-:-:S07]  /*0380*/  VIADD R13, R11, UR4 ;  /* 0x000000040b0d7c36 */ /* 0x000fce0008000000 */
.L_x_16:
[----:B0-----:R-:W-:-:S06]  /*0390*/  IMAD.WIDE R10, R6, 0x8, R4 ;  /* 0x00000008060a7825 */ /* 0x001fcc00078e0204 */
[----:B------:R-:W2:Y:S01]  /*03a0*/  LDG.E.64 R10, desc[UR10][R10.64] ;  /* 0x0000000a0a0a7981 */ /* 0x000ea2000c1e1b00 */
[----:B------:R-:W-:-:S05]  /*03b0*/  IMAD R6, R7, UR8, R6 ;  /* 0x0000000807067c24 */ /* 0x000fca000f8e0206 */
[----:B------:R-:W-:Y:S01]  /*03c0*/  ISETP.GT.AND P2, PT, R6, R13, PT ;  /* 0x0000000d0600720c */ /* 0x000fe20003f44270 */
[----:B--2---:R-:W-:Y:S02]  /*03d0*/  DADD R14, -RZ, -R10 ;  /* 0x00000000ff0e7229 */ /* 0x004fe4000000090a */
[----:B------:R-:W-:-:S08]  /*03e0*/  DSETP.GEU.AND P1, PT, R10, RZ, PT ;  /* 0x000000ff0a00722a */ /* 0x000fd00003f2e000 */
[----:B------:R-:W-:Y:S02]  /*03f0*/  FSEL R14, R14, R10, !P1 ;  /* 0x0000000a0e0e7208 */ /* 0x000fe40004800000 */
[----:B------:R-:W-:-:S06]  /*0400*/  FSEL R15, R15, R11, !P1 ;  /* 0x0000000b0f0f7208 */ /* 0x000fcc0004800000 */
[----:B------:R-:W-:-:S06]  /*0410*/  DSETP.GEU.AND P1, PT, R8, R14, PT ;  /* 0x0000000e0800722a */ /* 0x000fcc0003f2e000 */
[----:B------:R-:W-:Y:S02]  /*0420*/  FSEL R8, R8, R14, !P1 ;  /* 0x0000000e08087208 */ /* 0x000fe40004800000 */
[----:B------:R-:W-:Y:S01]  /*0430*/  FSEL R9, R9, R15, !P1 ;  /* 0x0000000f09097208 */ /* 0x000fe20004800000 */
[----:B------:R-:W-:Y:S06]  /*0440*/  @!P2 BRA `(.L_x_16) ;  /* 0xfffffffc00d0a947 */ /* 0x000fec000383ffff */
.L_x_15:
[----:B------:R-:W-:Y:S05]  /*0450*/  BSYNC.RECONVERGENT B0 ;  /* 0x0000000000007941 */ /* 0x000fea0003800200 */
.L_x_14:
[----:B------:R-:W-:Y:S01]  /*0460*/  STS.64 [R3], R8 ;  /* 0x0000000803007388 */ /* 0x000fe20000000a00 */
[----:B------:R-:W-:Y:S01]  /*0470*/  BSSY.RECONVERGENT B0, `(.L_x_17) ;  /* 0x000002f000007945 */ /* 0x000fe20003800200 */
[----:B------:R-:W-:Y:S06]  /*0480*/  BAR.SYNC.DEFER_BLOCKING 0x0 ;  /* 0x0000000000007b1d */ /* 0x000fec0000010000 */
[----:B------:R-:W-:Y:S04]  /*0490*/  @!P0 LDS.64 R4, [R3] ;  /* 0x0000000003048984 */ /* 0x000fe80000000a00 */
[----:B------:R-:W0:Y:S02]  /*04a0*/  @!P0 LDS.64 R6, [R3+0x200] ;  /* 0x0002000003068984 */ /* 0x000e240000000a00 */
[----:B0-----:R-:W-:-:S06]  /*04b0*/  @!P0 DSETP.GEU.AND P1, PT, R4, R6, PT ;  /* 0x000000060400822a */ /* 0x001fcc0003f2e000 */
[----:B------:R-:W-:Y:S02]  /*04c0*/  @!P0 FSEL R4, R4, R6, !P1 ;  /* 0x0000000604048208 */ /* 0x000fe40004800000 */
[----:B------:R-:W-:-:S05]  /*04d0*/  @!P0 FSEL R5, R5, R7, !P1 ;  /* 0x0000000705058208 */ /* 0x000fca0004800000 */
[----:B------:R0:W-:Y:S01]  /*04e0*/  @!P0 STS.64 [R3], R4 ;  /* 0x0000000403008388 */ /* 0x0001e20000000a00 */
[----:B------:R-:W-:Y:S01]  /*04f0*/  BAR.SYNC.DEFER_BLOCKING 0x0 ;  /* 0x0000000000007b1d */ /* 0x000fe20000010000 */
[----:B------:R-:W-:-:S13]  /*0500*/  ISETP.GT.U32.AND P0, PT, R12, 0x1f, PT ;  /* 0x0000001f0c00780c */ /* 0x000fda0003f04070 */
[----:B0-----:R-:W-:Y:S05]  /*0510*/  @P0 BRA `(.L_x_18) ;  /* 0x0000000000900947 */ /* 0x001fea0003800000 */
[----:B------:R-:W-:Y:S04]  /*0520*/  LDS.64 R4, [R3] ;  /* 0x0000000003047984 */ /* 0x000fe80000000a00 */
[----:B------:R-:W0:Y:S02]  /*0530*/  LDS.64 R6, [R3+0x100] ;  /* 0x0001000003067984 */ /* 0x000e240000000a00 */
[----:B0-----:R-:W-:-:S06]  /*0540*/  DSETP.GEU.AND P0, PT, R4, R6, PT ;  /* 0x000000060400722a */ /* 0x001fcc0003f0e000 */
[----:B------:R-:W-:Y:S02]  /*0550*/  FSEL R8, R4, R6, !P0 ;  /* 0x0000000604087208 */ /* 0x000fe40004000000 */
[----:B------:R-:W-:-:S05]  /*0560*/  FSEL R9, R5, R7, !P0 ;  /* 0x0000000705097208 */ /* 0x000fca0004000000 */
[----:B------:R-:W-:Y:S04]  /*0570*/  STS.64 [R3], R8 ;  /* 0x0000000803007388 */ /* 0x000fe80000000a00 */
        /* <DEDUP_REMOVED lines=29> */
[----:B------:R0:W-:Y:S02]  /*0750*/  STS.64 [R3], R4 ;  /* 0x0000000403007388 */ /* 0x0001e40000000a00 */
.L_x_18:
[----:B------:R-:W-:Y:S05]  /*0760*/  BSYNC.RECONVERGENT B0 ;  /* 0x0000000000007941 */ /* 0x000fea0003800200 */
.L_x_17:
[----:B------:R-:W-:Y:S01]  /*0770*/  BAR.SYNC.DEFER_BLOCKING 0x0 ;  /* 0x0000000000007b1d */ /* 0x000fe20000010000 */
[----:B------:R-:W-:-:S05]  /*0780*/  ISETP.NE.AND P0, PT, R12, RZ, PT ;  /* 0x000000ff0c00720c */ /* 0x000fca0003f05270 */
[----:B------:R-:W1:Y:S08]  /*0790*/  LDCU UR5, c[0x0][0x398] ;  /* 0x00007300ff0577ac */ /* 0x000e700008000800 */
[----:B0-----:R-:W0:Y:S01]  /*07a0*/  @!P0 S2R R5, SR_CgaCtaId ;  /* 0x0000000000058919 */ /* 0x001e220000008800 */
[----:B------:R-:W-:Y:S01]  /*07b0*/  @!P0 MOV R4, 0x400 ;  /* 0x0000040000048802 */ /* 0x000fe20000000f00 */
[----:B------:R-:W2:Y:S02]  /*07c0*/  @!P0 LDC.64 R6, c[0x0][0x3a0] ;  /* 0x0000e800ff068b82 */ /* 0x000ea40000000a00 */
[----:B--2---:R-:W-:-:S04]  /*07d0*/  @!P0 IMAD.WIDE R6, R0, 0x8, R6 ;  /* 0x0000000800068825 */ /* 0x004fc800078e0206 */
[----:B------:R-:W-:Y:S01]  /*07e0*/  VIADD R0, R0, UR8 ;  /* 0x0000000800007c36 */ /* 0x000fe20008000000 */
[----:B0-----:R-:W-:-:S06]  /*07f0*/  @!P0 LEA R4, R5, R4, 0x18 ;  /* 0x0000000405048211 */ /* 0x001fcc00078ec0ff */
[----:B------:R-:W0:Y:S04]  /*0800*/  @!P0 LDS.64 R4, [R4] ;  /* 0x0000000004048984 */ /* 0x000e280000000a00 */
[----:B0-----:R0:W-:Y:S01]  /*0810*/  @!P0 STG.E.64 desc[UR10][R6.64], R4 ;  /* 0x0000000406008986 */ /* 0x0011e2000c101b0a */
[----:B-1----:R-:W-:-:S13]  /*0820*/  ISETP.GE.AND P0, PT, R0, UR5, PT ;  /* 0x0000000500007c0c */ /* 0x002fda000bf06270 */
[----:B0-----:R-:W-:Y:S05]  /*0830*/  @!P0 BRA `(.L_x_19) ;  /* 0xfffffff800348947 */ /* 0x001fea000383ffff */
[----:B------:R-:W-:Y:S05]  /*0840*/  EXIT ;  /* 0x000000000000794d */ /* 0x000fea0003800000 */
.L_x_20:
        /* <DEDUP_REMOVED lines=11> */
.L_x_128:


//--------------------- .text._Z13_minabs_32_22iiPfiiiS_ --------------------------
	.section	.text._Z13_minabs_32_22iiPfiiiS_,"ax",@progbits
	.align	128
        .global         _Z13_minabs_32_22iiPfiiiS_
        .type           _Z13_minabs_32_22iiPfiiiS_,@function
        .size           _Z13_minabs_32_22iiPfiiiS_,(.L_x_129 - _Z13_minabs_32_22iiPfiiiS_)
        .other          _Z13_minabs_32_22iiPfiiiS_,@"STO_CUDA_ENTRY STV_DEFAULT"
_Z13_minabs_32_22iiPfiiiS_:
.text._Z13_minabs_32_22iiPfiiiS_:
        /* <DEDUP_REMOVED lines=17> */
.L_x_26:
[----:B------:R-:W-:Y:S01]  /*0110*/  ISETP.GT.AND P1, PT, R2, UR4, PT ;  /* 0x0000000402007c0c */ /* 0x000fe2000bf24270 */
[----:B------:R-:W-:Y:S01]  /*0120*/  BSSY.RECONVERGENT B0, `(.L_x_21) ;  /* 0x000002e000007945 */ /* 0x000fe20003800200 */
[----:B------:R-:W-:Y:S01]  /*0130*/  ISETP.GT.U32.AND P0, PT, R12, 0x3f, PT ;  /* 0x0000003f0c00780c */ /* 0x000fe20003f04070 */
[----:B------:R-:W-:-:S10]  /*0140*/  IMAD.MOV.U32 R6, RZ, RZ, 0x7f800000 ;  /* 0x7f800000ff067424 */ /* 0x000fd400078e00ff */
[----:B0-----:R-:W-:Y:S05]  /*0150*/  @P1 BRA `(.L_x_22) ;  /* 0x0000000000a81947 */ /* 0x001fea0003800000 */
        /* <DEDUP_REMOVED lines=33> */
.L_x_23:
[----:B0-----:R-:W-:-:S06]  /*0370*/  IMAD.WIDE R8, R10, 0x4, R4 ;  /* 0x000000040a087825 */ /* 0x001fcc00078e0204 */
[----:B------:R-:W2:Y:S01]  /*0380*/  LDG.E R8, desc[UR10][R8.64] ;  /* 0x0000000a08087981 */ /* 0x000ea2000c1e1900 */
[----:B------:R-:W-:-:S05]  /*0390*/  IMAD R10, R7, UR8, R10 ;  /* 0x00000008070a7c24 */ /* 0x000fca000f8e020a */
[----:B------:R-:W-:Y:S02]  /*03a0*/  ISETP.GT.AND P2, PT, R10, R13, PT ;  /* 0x0000000d0a00720c */ /* 0x000fe40003f44270 */
[----:B--2---:R-:W-:-:S04]  /*03b0*/  FSETP.GEU.AND P1, PT, R8, RZ, PT ;  /* 0x000000ff0800720b */ /* 0x004fc80003f2e000 */
[----:B------:R-:W-:-:S04]  /*03c0*/  FSEL R11, -R8, R8, !P1 ;  /* 0x00000008080b7208 */ /* 0x000fc80004800100 */
[----:B------:R-:W-:-:S04]  /*03d0*/  FSETP.GEU.AND P1, PT, R6, R11, PT ;  /* 0x0000000b0600720b */ /* 0x000fc80003f2e000 */
[----:B------:R-:W-:Y:S01]  /*03e0*/  FSEL R6, R6, R11, !P1 ;  /* 0x0000000b06067208 */ /* 0x000fe20004800000 */
[----:B------:R-:W-:Y:S08]  /*03f0*/  @!P2 BRA `(.L_x_23) ;  /* 0xfffffffc00dca947 */ /* 0x000ff0000383ffff */
.L_x_22:
[----:B------:R-:W-:Y:S05]  /*0400*/  BSYNC.RECONVERGENT B0 ;  /* 0x0000000000007941 */ /* 0x000fea0003800200 */
.L_x_21:
[----:B------:R-:W-:Y:S01]  /*0410*/  STS [R3], R6 ;  /* 0x0000000603007388 */ /* 0x000fe20000000800 */
[----:B------:R-:W-:Y:S01]  /*0420*/  BSSY.RECONVERGENT B0, `(.L_x_24) ;  /* 0x0000028000007945 */ /* 0x000fe20003800200 */
[----:B------:R-:W-:Y:S06]  /*0430*/  BAR.SYNC.DEFER_BLOCKING 0x0 ;  /* 0x0000000000007b1d */ /* 0x000fec0000010000 */
[----:B------:R-:W-:Y:S04]  /*0440*/  @!P0 LDS R4, [R3] ;  /* 0x0000000003048984 */ /* 0x000fe80000000800 */
[----:B------:R-:W0:Y:S02]  /*0450*/  @!P0 LDS R5, [R3+0x100] ;  /* 0x0001000003058984 */ /* 0x000e240000000800 */
[----:B0-----:R-:W-:-:S04]  /*0460*/  @!P0 FSETP.GEU.AND P1, PT, R4, R5, PT ;  /* 0x000000050400820b */ /* 0x001fc80003f2e000 */
[----:B------:R-:W-:-:S05]  /*0470*/  @!P0 FSEL R4, R4, R5, !P1 ;  /* 0x0000000504048208 */ /* 0x000fca0004800000 */
[----:B------:R0:W-:Y:S01]  /*0480*/  @!P0 STS [R3], R4 ;  /* 0x0000000403008388 */ /* 0x0001e20000000800 */
[----:B------:R-:W-:Y:S01]  /*0490*/  BAR.SYNC.DEFER_BLOCKING 0x0 ;  /* 0x0000000000007b1d */ /* 0x000fe20000010000 */
[----:B------:R-:W-:-:S13]  /*04a0*/  ISETP.GT.U32.AND P0, PT, R12, 0x1f, PT ;  /* 0x0000001f0c00780c */ /* 0x000fda0003f04070 */
[----:B0-----:R-:W-:Y:S05]  /*04b0*/  @P0 BRA `(.L_x_25) ;  /* 0x0000000000780947 */ /* 0x001fea0003800000 */
[----:B------:R-:W-:Y:S04]  /*04c0*/  LDS R4, [R3] ;  /* 0x0000000003047984 */ /* 0x000fe80000000800 */
[----:B------:R-:W0:Y:S02]  /*04d0*/  LDS R5, [R3+0x80] ;  /* 0x0000800003057984 */ /* 0x000e240000000800 */
[----:B0-----:R-:W-:-:S04]  /*04e0*/  FSETP.GEU.AND P0, PT, R4, R5, PT ;  /* 0x000000050400720b */ /* 0x001fc80003f0e000 */
[----:B------:R-:W-:-:S05]  /*04f0*/  FSEL R4, R4, R5, !P0 ;  /* 0x0000000504047208 */ /* 0x000fca0004000000 */
[----:B------:R-:W-:Y:S04]  /*0500*/  STS [R3], R4 ;  /* 0x0000000403007388 */ /* 0x000fe80000000800 */
        /* <DEDUP_REMOVED lines=24> */
[----:B------:R0:W-:Y:S04]  /*0690*/  STS [R3], R8 ;  /* 0x0000000803007388 */ /* 0x0001e80000000800 */
.L_x_25:
[----:B------:R-:W-:Y:S05]  /*06a0*/  BSYNC.RECONVERGENT B0 ;  /* 0x0000000000007941 */ /* 0x000fea0003800200 */
.L_x_24:
        /* <DEDUP_REMOVED lines=8> */
[----:B--2---:R-:W-:-:S04]  /*0730*/  @!P0 IMAD.WIDE R4, R0, 0x4, R4 ;  /* 0x0000000400048825 */ /* 0x004fc800078e0204 */
[----:B------:R-:W-:Y:S01]  /*0740*/  VIADD R0, R0, UR8 ;  /* 0x0000000800007c36 */ /* 0x000fe20008000000 */
[----:B---3--:R2:W-:Y:S04]  /*0750*/  @!P0 STG.E desc[UR10][R4.64], R7 ;  /* 0x0000000704008986 */ /* 0x0085e8000c10190a */
[----:B-1----:R-:W-:-:S13]  /*0760*/  ISETP.GE.AND P0, PT, R0, UR5, PT ;  /* 0x0000000500007c0c */ /* 0x002fda000bf06270 */
[----:B--2---:R-:W-:Y:S05]  /*0770*/  @!P0 BRA `(.L_x_26) ;  /* 0xfffffff800648947 */ /* 0x004fea000383ffff */
[----:B------:R-:W-:Y:S05]  /*0780*/  EXIT ;  /* 0x000000000000794d */ /* 0x000fea0003800000 */
.L_x_27:
        /* <DEDUP_REMOVED lines=15> */
.L_x_129:


//--------------------- .text._Z13_maxabs_64_22iiPdiiiS_ --------------------------
	.section	.text._Z13_maxabs_64_22iiPdiiiS_,"ax",@progbits
	.align	128
        .global         _Z13_maxabs_64_22iiPdiiiS_
        .type           _Z13_maxabs_64_22iiPdiiiS_,@function
        .size           _Z13_maxabs_64_22iiPdiiiS_,(.L_x_130 - _Z13_maxabs_64_22iiPdiiiS_)
        .other          _Z13_maxabs_64_22iiPdiiiS_,@"STO_CUDA_ENTRY STV_DEFAULT"
_Z13_maxabs_64_22iiPdiiiS_:
.text._Z13_maxabs_64_22iiPdiiiS_:
        /* <DEDUP_REMOVED lines=17> */
.L_x_33:
        /* <DEDUP_REMOVED lines=34> */
[----:B-1----:R-:W-:Y:S01]  /*0330*/  IMAD R11, R6, UR5, R9 ;  /* 0x00000005060b7c24 */ /* 0x002fe2000f8e0209 */
[----:B------:R-:W-:-:S03]  /*0340*/  CS2R R8, SRZ ;  /* 0x0000000000087805 */ /* 0x000fc6000001ff00 */
[----:B------:R-:W-:Y:S02]  /*0350*/  IMAD.IADD R6, R2, 0x1, R11 ;  /* 0x0000000102067824 */ /* 0x000fe400078e020b */
[----:B------:R-:W-:-:S07]  /*0360*/  VIADD R13, R11, UR4 ;  /* 0x000000040b0d7c36 */ /* 0x000fce0008000000 */
.L_x_30:
        /* <DEDUP_REMOVED lines=8> */
[----:B------:R-:W-:-:S06]  /*03f0*/  DSETP.GT.AND P1, PT, R8, R14, PT ;  /* 0x0000000e0800722a */ /* 0x000fcc0003f24000 */
[----:B------:R-:W-:Y:S02]  /*0400*/  FSEL R8, R8, R14, P1 ;  /* 0x0000000e08087208 */ /* 0x000fe40000800000 */
[----:B------:R-:W-:Y:S01]  /*0410*/  FSEL R9, R9, R15, P1 ;  /* 0x0000000f09097208 */ /* 0x000fe20000800000 */
[----:B------:R-:W-:Y:S06]  /*0420*/  @!P2 BRA `(.L_x_30) ;  /* 0xfffffffc00d0a947 */ /* 0x000fec000383ffff */
.L_x_29:
[----:B------:R-:W-:Y:S05]  /*0430*/  BSYNC.RECONVERGENT B0 ;  /* 0x0000000000007941 */ /* 0x000fea0003800200 */
.L_x_28:
[----:B------:R-:W-:Y:S01]  /*0440*/  STS.64 [R3], R8 ;  /* 0x0000000803007388 */ /* 0x000fe20000000a00 */
[----:B------:R-:W-:Y:S01]  /*0450*/  BSSY.RECONVERGENT B0, `(.L_x_31) ;  /* 0x000002f000007945 */ /* 0x000fe20003800200 */
[----:B------:R-:W-:Y:S06]  /*0460*/  BAR.SYNC.DEFER_BLOCKING 0x0 ;  /* 0x0000000000007b1d */ /* 0x000fec0000010000 */
[----:B------:R-:W-:Y:S04]  /*0470*/  @!P0 LDS.64 R4, [R3] ;  /* 0x0000000003048984 */ /* 0x000fe80000000a00 */
[----:B------:R-:W0:Y:S02]  /*0480*/  @!P0 LDS.64 R6, [R3+0x200] ;  /* 0x0002000003068984 */ /* 0x000e240000000a00 */
[----:B0-----:R-:W-:-:S06]  /*0490*/  @!P0 DSETP.GT.AND P1, PT, R4, R6, PT ;  /* 0x000000060400822a */ /* 0x001fcc0003f24000 */
[----:B------:R-:W-:Y:S02]  /*04a0*/  @!P0 FSEL R4, R4, R6, P1 ;  /* 0x0000000604048208 */ /* 0x000fe40000800000 */
[----:B------:R-:W-:-:S05]  /*04b0*/  @!P0 FSEL R5, R5, R7, P1 ;  /* 0x0000000705058208 */ /* 0x000fca0000800000 */
[----:B------:R0:W-:Y:S01]  /*04c0*/  @!P0 STS.64 [R3], R4 ;  /* 0x0000000403008388 */ /* 0x0001e20000000a00 */
[----:B------:R-:W-:Y:S01]  /*04d0*/  BAR.SYNC.DEFER_BLOCKING 0x0 ;  /* 0x0000000000007b1d */ /* 0x000fe20000010000 */
[----:B------:R-:W-:-:S13]  /*04e0*/  ISETP.GT.U32.AND P0, PT, R12, 0x1f, PT ;  /* 0x0000001f0c00780c */ /* 0x000fda0003f04070 */
[----:B0-----:R-:W-:Y:S05]  /*04f0*/  @P0 BRA `(.L_x_32) ;  /* 0x0000000000900947 */ /* 0x001fea0003800000 */
[----:B------:R-:W-:Y:S04]  /*0500*/  LDS.64 R4, [R3] ;  /* 0x0000000003047984 */ /* 0x000fe80000000a00 */
[----:B------:R-:W0:Y:S02]  /*0510*/  LDS.64 R6, [R3+0x100] ;  /* 0x0001000003067984 */ /* 0x000e240000000a00 */
[----:B0-----:R-:W-:-:S06]  /*0520*/  DSETP.GT.AND P0, PT, R4, R6, PT ;  /* 0x000000060400722a */ /* 0x001fcc0003f04000 */
[----:B------:R-:W-:Y:S02]  /*0530*/  FSEL R8, R4, R6, P0 ;  /* 0x0000000604087208 */ /* 0x000fe40000000000 */
[----:B------:R-:W-:-:S05]  /*0540*/  FSEL R9, R5, R7, P0 ;  /* 0x0000000705097208 */ /* 0x000fca0000000000 */
[----:B------:R-:W-:Y:S04]  /*0550*/  STS.64 [R3], R8 ;  /* 0x0000000803007388 */ /* 0x000fe80000000a00 */
        /* <DEDUP_REMOVED lines=29> */
[----:B------:R0:W-:Y:S02]  /*0730*/  STS.64 [R3], R4 ;  /* 0x0000000403007388 */ /* 0x0001e40000000a00 */
.L_x_32:
[----:B------:R-:W-:Y:S05]  /*0740*/  BSYNC.RECONVERGENT B0 ;  /* 0x0000000000007941 */ /* 0x000fea0003800200 */
.L_x_31:
        /* <DEDUP_REMOVED lines=14> */
.L_x_34:
        /* <DEDUP_REMOVED lines=13> */
.L_x_130:


//--------------------- .text._Z13_maxabs_32_22iiPfiiiS_ --------------------------
	.section	.text._Z13_maxabs_32_22iiPfiiiS_,"ax",@progbits
	.align	128
        .global         _Z13_maxabs_32_22iiPfiiiS_
        .type           _Z13_maxabs_32_22iiPfiiiS_,@function
        .size           _Z13_maxabs_32_22iiPfiiiS_,(.L_x_131 - _Z13_maxabs_32_22iiPfiiiS_)
        .other          _Z13_maxabs_32_22iiPfiiiS_,@"STO_CUDA_ENTRY STV_DEFAULT"
_Z13_maxabs_32_22iiPfiiiS_:
.text._Z13_maxabs_32_22iiPfiiiS_:
        /* <DEDUP_REMOVED lines=17> */
.L_x_40:
[----:B------:R-:W-:Y:S01]  /*0110*/  ISETP.GT.AND P1, PT, R2, UR4, PT ;  /* 0x0000000402007c0c */ /* 0x000fe2000bf24270 */
[----:B------:R-:W-:Y:S01]  /*0120*/  BSSY.RECONVERGENT B0, `(.L_x_35) ;  /* 0x000002e000007945 */ /* 0x000fe20003800200 */
[----:B------:R-:W-:Y:S01]  /*0130*/  ISETP.GT.U32.AND P0, PT, R12, 0x3f, PT ;  /* 0x0000003f0c00780c */ /* 0x000fe20003f04070 */
[----:B------:R-:W-:-:S10]  /*0140*/  IMAD.MOV.U32 R6, RZ, RZ, RZ ;  /* 0x000000ffff067224 */ /* 0x000fd400078e00ff */
        /* <DEDUP_REMOVED lines=31> */
[----:B------:R-:W-:Y:S02]  /*0340*/  IMAD.MOV.U32 R6, RZ, RZ, RZ ;  /* 0x000000ffff067224 */ /* 0x000fe400078e00ff */
[----:B------:R-:W-:Y:S02]  /*0350*/  IMAD.IADD R10, R2, 0x1, R9 ;  /* 0x00000001020a7824 */ /* 0x000fe400078e0209 */
[----:B------:R-:W-:-:S07]  /*0360*/  VIADD R13, R9, UR4 ;  /* 0x00000004090d7c36 */ /* 0x000fce0008000000 */
.L_x_37:
[----:B0-----:R-:W-:-:S06]  /*0370*/  IMAD.WIDE R8, R10, 0x4, R4 ;  /* 0x000000040a087825 */ /* 0x001fcc00078e0204 */
[----:B------:R-:W2:Y:S01]  /*0380*/  LDG.E R8, desc[UR10][R8.64] ;  /* 0x0000000a08087981 */ /* 0x000ea2000c1e1900 */
[----:B------:R-:W-:-:S05]  /*0390*/  IMAD R10, R7, UR8, R10 ;  /* 0x00000008070a7c24 */ /* 0x000fca000f8e020a */
[----:B------:R-:W-:Y:S02]  /*03a0*/  ISETP.GT.AND P2, PT, R10, R13, PT ;  /* 0x0000000d0a00720c */ /* 0x000fe40003f44270 */
[----:B--2---:R-:W-:-:S04]  /*03b0*/  FSETP.GEU.AND P1, PT, R8, RZ, PT ;  /* 0x000000ff0800720b */ /* 0x004fc80003f2e000 */
[----:B------:R-:W-:-:S04]  /*03c0*/  FSEL R11, -R8, R8, !P1 ;  /* 0x00000008080b7208 */ /* 0x000fc80004800100 */
[----:B------:R-:W-:-:S04]  /*03d0*/  FSETP.GT.AND P1, PT, R6, R11, PT ;  /* 0x0000000b0600720b */ /* 0x000fc80003f24000 */
[----:B------:R-:W-:Y:S01]  /*03e0*/  FSEL R6, R6, R11, P1 ;  /* 0x0000000b06067208 */ /* 0x000fe20000800000 */
[----:B------:R-:W-:Y:S08]  /*03f0*/  @!P2 BRA `(.L_x_37) ;  /* 0xfffffffc00dca947 */ /* 0x000ff0000383ffff */
.L_x_36:
[----:B------:R-:W-:Y:S05]  /*0400*/  BSYNC.RECONVERGENT B0 ;  /* 0x0000000000007941 */ /* 0x000fea0003800200 */
.L_x_35:
[----:B------:R-:W-:Y:S01]  /*0410*/  STS [R3], R6 ;  /* 0x0000000603007388 */ /* 0x000fe20000000800 */
[----:B------:R-:W-:Y:S01]  /*0420*/  BSSY.RECONVERGENT B0, `(.L_x_38) ;  /* 0x0000028000007945 */ /* 0x000fe20003800200 */
[----:B------:R-:W-:Y:S06]  /*0430*/  BAR.SYNC.DEFER_BLOCKING 0x0 ;  /* 0x0000000000007b1d */ /* 0x000fec0000010000 */
[----:B------:R-:W-:Y:S04]  /*0440*/  @!P0 LDS R4, [R3] ;  /* 0x0000000003048984 */ /* 0x000fe80000000800 */
[----:B------:R-:W0:Y:S02]  /*0450*/  @!P0 LDS R5, [R3+0x100] ;  /* 0x0001000003058984 */ /* 0x000e240000000800 */
[----:B0-----:R-:W-:-:S04]  /*0460*/  @!P0 FSETP.GT.AND P1, PT, R4, R5, PT ;  /* 0x000000050400820b */ /* 0x001fc80003f24000 */
[----:B------:R-:W-:-:S05]  /*0470*/  @!P0 FSEL R4, R4, R5, P1 ;  /* 0x0000000504048208 */ /* 0x000fca0000800000 */
[----:B------:R0:W-:Y:S01]  /*0480*/  @!P0 STS [R3], R4 ;  /* 0x0000000403008388 */ /* 0x0001e20000000800 */
[----:B------:R-:W-:Y:S01]  /*0490*/  BAR.SYNC.DEFER_BLOCKING 0x0 ;  /* 0x0000000000007b1d */ /* 0x000fe20000010000 */
[----:B------:R-:W-:-:S13]  /*04a0*/  ISETP.GT.U32.AND P0, PT, R12, 0x1f, PT ;  /* 0x0000001f0c00780c */ /* 0x000fda0003f04070 */
[----:B0-----:R-:W-:Y:S05]  /*04b0*/  @P0 BRA `(.L_x_39) ;  /* 0x0000000000780947 */ /* 0x001fea0003800000 */
[----:B------:R-:W-:Y:S04]  /*04c0*/  LDS R4, [R3] ;  /* 0x0000000003047984 */ /* 0x000fe80000000800 */
[----:B------:R-:W0:Y:S02]  /*04d0*/  LDS R5, [R3+0x80] ;  /* 0x0000800003057984 */ /* 0x000e240000000800 */
[----:B0-----:R-:W-:-:S04]  /*04e0*/  FSETP.GT.AND P0, PT, R4, R5, PT ;  /* 0x000000050400720b */ /* 0x001fc80003f04000 */
[----:B------:R-:W-:-:S05]  /*04f0*/  FSEL R4, R4, R5, P0 ;  /* 0x0000000504047208 */ /* 0x000fca0000000000 */
[----:B------:R-:W-:Y:S04]  /*0500*/  STS [R3], R4 ;  /* 0x0000000403007388 */ /* 0x000fe80000000800 */
        /* <DEDUP_REMOVED lines=24> */
[----:B------:R0:W-:Y:S04]  /*0690*/  STS [R3], R8 ;  /* 0x0000000803007388 */ /* 0x0001e80000000800 */
.L_x_39:
[----:B------:R-:W-:Y:S05]  /*06a0*/  BSYNC.RECONVERGENT B0 ;  /* 0x0000000000007941 */ /* 0x000fea0003800200 */
.L_x_38:
        /* <DEDUP_REMOVED lines=14> */
.L_x_41:
        /* <DEDUP_REMOVED lines=15> */
.L_x_131:


//--------------------- .text._Z14_sumabs2_64_22iiPdiiiS_ --------------------------
	.section	.text._Z14_sumabs2_64_22iiPdiiiS_,"ax",@progbits
	.align	128
        .global         _Z14_sumabs2_64_22iiPdiiiS_
        .type           _Z14_sumabs2_64_22iiPdiiiS_,@function
        .size           _Z14_sumabs2_64_22iiPdiiiS_,(.L_x_132 - _Z14_sumabs2_64_22iiPdiiiS_)
        .other          _Z14_sumabs2_64_22iiPdiiiS_,@"STO_CUDA_ENTRY STV_DEFAULT"
_Z14_sumabs2_64_22iiPdiiiS_:
.text._Z14_sumabs2_64_22iiPdiiiS_:
        /* <DEDUP_REMOVED lines=17> */
.L_x_47:
        /* <DEDUP_REMOVED lines=17> */
[----:B------:R-:W-:-:S05]  /*0220*/  IMAD.HI.U32 R7, R7, R8, RZ ;  /* 0x0000000807077227 */ /* 0x000fca00078e00ff */
[----:B------:R-:W-:-:S05]  /*0230*/  IADD3 R4, PT, PT, -R7, RZ, RZ ;  /* 0x000000ff07047210 */ /* 0x000fca0007ffe1ff */
[----:B------:R-:W-:-:S05]  /*0240*/  IMAD R4, R9, R4, R8 ;  /* 0x0000000409047224 */ /* 0x000fca00078e0208 */
[----:B------:R-:W-:-:S13]  /*0250*/  ISETP.GT.U32.AND P3, PT, R9, R4, PT ;  /* 0x000000040900720c */ /* 0x000fda0003f64070 */
[----:B------:R-:W-:Y:S02]  /*0260*/  @!P3 IMAD.IADD R4, R4, 0x1, -R9 ;  /* 0x000000010404b824 */ /* 0x000fe400078e0a09 */
[----:B------:R-:W-:Y:S01]  /*0270*/  @!P3 VIADD R7, R7, 0x1 ;  /* 0x000000010707b836 */ /* 0x000fe20000000000 */
[----:B------:R-:W-:Y:S02]  /*0280*/  ISETP.NE.AND P3, PT, R5, RZ, PT ;  /* 0x000000ff0500720c */ /* 0x000fe40003f65270 */
[----:B------:R-:W-:Y:S02]  /*0290*/  ISETP.GE.U32.AND P1, PT, R4, R9, PT ;  /* 0x000000090400720c */ /* 0x000fe40003f26070 */
[----:B------:R-:W-:-:S04]  /*02a0*/  LOP3.LUT R4, R0, R5, RZ, 0x3c, !PT ;  /* 0x0000000500047212 */ /* 0x000fc800078e3cff */
[----:B------:R-:W-:-:S07]  /*02b0*/  ISETP.GE.AND P2, PT, R4, RZ, PT ;  /* 0x000000ff0400720c */ /* 0x000fce0003f46270 */
[----:B------:R-:W-:-:S05]  /*02c0*/  @P1 VIADD R7, R7, 0x1 ;  /* 0x0000000107071836 */ /* 0x000fca0000000000 */
[----:B------:R-:W-:Y:S02]  /*02d0*/  MOV R4, R7 ;  /* 0x0000000700047202 */ /* 0x000fe40000000f00 */
[----:B------:R-:W0:Y:S03]  /*02e0*/  LDC.64 R6, c[0x0][0x388] ;  /* 0x0000e200ff067b82 */ /* 0x000e260000000a00 */
[----:B------:R-:W-:Y:S01]  /*02f0*/  @!P2 IMAD.MOV R4, RZ, RZ, -R4 ;  /* 0x000000ffff04a224 */ /* 0x000fe200078e0a04 */
[----:B------:R-:W-:-:S05]  /*0300*/  @!P3 LOP3.LUT R4, RZ, R5, RZ, 0x33, !PT ;  /* 0x00000005ff04b212 */ /* 0x000fca00078e33ff */
[----:B------:R-:W-:-:S04]  /*0310*/  IMAD.MOV R9, RZ, RZ, -R4 ;  /* 0x000000ffff097224 */ /* 0x000fc800078e0a04 */
[----:B------:R-:W-:-:S04]  /*0320*/  IMAD R9, R5, R9, R0 ;  /* 0x0000000905097224 */ /* 0x000fc800078e0200 */
[----:B-1----:R-:W-:Y:S01]  /*0330*/  IMAD R11, R4, UR5, R9 ;  /* 0x00000005040b7c24 */ /* 0x002fe2000f8e0209 */
[----:B------:R-:W-:-:S03]  /*0340*/  CS2R R8, SRZ ;  /* 0x0000000000087805 */ /* 0x000fc6000001ff00 */
[----:B------:R-:W-:Y:S01]  /*0350*/  IMAD.IADD R4, R2, 0x1, R11 ;  /* 0x0000000102047824 */ /* 0x000fe200078e020b */
[----:B------:R-:W-:-:S07]  /*0360*/  IADD3 R13, PT, PT, R11, UR4, RZ ;  /* 0x000000040b0d7c10 */ /* 0x000fce000fffe0ff */
.L_x_44:
[----:B0-----:R-:W-:-:S06]  /*0370*/  IMAD.WIDE R10, R4, 0x8, R6 ;  /* 0x00000008040a7825 */ /* 0x001fcc00078e0206 */
[----:B------:R-:W2:Y:S01]  /*0380*/  LDG.E.64 R10, desc[UR10][R10.64] ;  /* 0x0000000a0a0a7981 */ /* 0x000ea2000c1e1b00 */
[----:B------:R-:W-:-:S05]  /*0390*/  IMAD R4, R5, UR8, R4 ;  /* 0x0000000805047c24 */ /* 0x000fca000f8e0204 */
[----:B------:R-:W-:Y:S01]  /*03a0*/  ISETP.GT.AND P1, PT, R4, R13, PT ;  /* 0x0000000d0400720c */ /* 0x000fe20003f24270 */
[----:B--2---:R-:W-:-:S12]  /*03b0*/  DFMA R8, R10, R10, R8 ;  /* 0x0000000a0a08722b */ /* 0x004fd80000000008 */
[----:B------:R-:W-:Y:S05]  /*03c0*/  @!P1 BRA `(.L_x_44) ;  /* 0xfffffffc00e89947 */ /* 0x000fea000383ffff */
.L_x_43:
[----:B------:R-:W-:Y:S05]  /*03d0*/  BSYNC.RECONVERGENT B0 ;  /* 0x0000000000007941 */ /* 0x000fea0003800200 */
.L_x_42:
        /* <DEDUP_REMOVED lines=34> */
.L_x_46:
[----:B------:R-:W-:Y:S05]  /*0600*/  BSYNC.RECONVERGENT B0 ;  /* 0x0000000000007941 */ /* 0x000fea0003800200 */
.L_x_45:
        /* <DEDUP_REMOVED lines=14> */
.L_x_48:
        /* <DEDUP_REMOVED lines=9> */
.L_x_132:


//--------------------- .text._Z14_sumabs2_32_22iiPfiiiS_ --------------------------
	.section	.text._Z14_sumabs2_32_22iiPfiiiS_,"ax",@progbits
	.align	128
        .global         _Z14_sumabs2_32_22iiPfiiiS_
        .type           _Z14_sumabs2_32_22iiPfiiiS_,@function
        .size           _Z14_sumabs2_32_22iiPfiiiS_,(.L_x_133 - _Z14_sumabs2_32_22iiPfiiiS_)
        .other          _Z14_sumabs2_32_22iiPfiiiS_,@"STO_CUDA_ENTRY STV_DEFAULT"
_Z14_sumabs2_32_22iiPfiiiS_:
.text._Z14_sumabs2_32_22iiPfiiiS_:
        /* <DEDUP_REMOVED lines=17> */
.L_x_54:
        /* <DEDUP_REMOVED lines=38> */
.L_x_51:
[----:B0-----:R-:W-:-:S06]  /*0370*/  IMAD.WIDE R8, R10, 0x4, R4 ;  /* 0x000000040a087825 */ /* 0x001fcc00078e0204 */
[----:B------:R-:W2:Y:S01]  /*0380*/  LDG.E R9, desc[UR10][R8.64] ;  /* 0x0000000a08097981 */ /* 0x000ea2000c1e1900 */
[----:B------:R-:W-:-:S05]  /*0390*/  IMAD R10, R7, UR8, R10 ;  /* 0x00000008070a7c24 */ /* 0x000fca000f8e020a */
[----:B------:R-:W-:Y:S01]  /*03a0*/  ISETP.GT.AND P1, PT, R10, R13, PT ;  /* 0x0000000d0a00720c */ /* 0x000fe20003f24270 */
[----:B--2---:R-:W-:-:S12]  /*03b0*/  FFMA R6, R9, R9, R6 ;  /* 0x0000000909067223 */ /* 0x004fd80000000006 */
[----:B------:R-:W-:Y:S05]  /*03c0*/  @!P1 BRA `(.L_x_51) ;  /* 0xfffffffc00e89947 */ /* 0x000fea000383ffff */
.L_x_50:
[----:B------:R-:W-:Y:S05]  /*03d0*/  BSYNC.RECONVERGENT B0 ;  /* 0x0000000000007941 */ /* 0x000fea0003800200 */
.L_x_49:
        /* <DEDUP_REMOVED lines=34> */
.L_x_53:
[----:B------:R-:W-:Y:S05]  /*0600*/  BSYNC.RECONVERGENT B0 ;  /* 0x0000000000007941 */ /* 0x000fea0003800200 */
.L_x_52:
        /* <DEDUP_REMOVED lines=14> */
.L_x_55:
        /* <DEDUP_REMOVED lines=9> */
.L_x_133:


//--------------------- .text._Z13_sumabs_64_22iiPdiiiS_ --------------------------
	.section	.text._Z13_sumabs_64_22iiPdiiiS_,"ax",@progbits
	.align	128
        .global         _Z13_sumabs_64_22iiPdiiiS_
        .type           _Z13_sumabs_64_22iiPdiiiS_,@function
        .size           _Z13_sumabs_64_22iiPdiiiS_,(.L_x_134 - _Z13_sumabs_64_22iiPdiiiS_)
        .other          _Z13_sumabs_64_22iiPdiiiS_,@"STO_CUDA_ENTRY STV_DEFAULT"
_Z13_sumabs_64_22iiPdiiiS_:
.text._Z13_sumabs_64_22iiPdiiiS_:
        /* <DEDUP_REMOVED lines=17> */
.L_x_61:
        /* <DEDUP_REMOVED lines=27> */
[----:B------:R-:W-:-:S05]  /*02c0*/  @P1 IADD3 R5, PT, PT, R5, 0x1, RZ ;  /* 0x0000000105051810 */ /* 0x000fca0007ffe0ff */
        /* <DEDUP_REMOVED lines=8> */
[----:B------:R-:W-:Y:S01]  /*0350*/  VIADD R13, R11, UR4 ;  /* 0x000000040b0d7c36 */ /* 0x000fe20008000000 */
[----:B------:R-:W-:-:S07]  /*0360*/  IADD3 R6, PT, PT, R2, R11, RZ ;  /* 0x0000000b02067210 */ /* 0x000fce0007ffe0ff */
.L_x_58:
[----:B0-----:R-:W-:-:S06]  /*0370*/  IMAD.WIDE R10, R6, 0x8, R4 ;  /* 0x00000008060a7825 */ /* 0x001fcc00078e0204 */
[----:B------:R-:W2:Y:S01]  /*0380*/  LDG.E.64 R10, desc[UR10][R10.64] ;  /* 0x0000000a0a0a7981 */ /* 0x000ea2000c1e1b00 */
[----:B------:R-:W-:Y:S01]  /*0390*/  IMAD R6, R7, UR8, R6 ;  /* 0x0000000807067c24 */ /* 0x000fe2000f8e0206 */
[----:B--2---:R-:W-:Y:S02]  /*03a0*/  DADD R14, -RZ, -R10 ;  /* 0x00000000ff0e7229 */ /* 0x004fe4000000090a */
[----:B------:R-:W-:-:S08]  /*03b0*/  DSETP.GEU.AND P1, PT, R10, RZ, PT ;  /* 0x000000ff0a00722a */ /* 0x000fd00003f2e000 */
[----:B------:R-:W-:Y:S02]  /*03c0*/  FSEL R14, R14, R10, !P1 ;  /* 0x0000000a0e0e7208 */ /* 0x000fe40004800000 */
[----:B------:R-:W-:Y:S02]  /*03d0*/  FSEL R15, R15, R11, !P1 ;  /* 0x0000000b0f0f7208 */ /* 0x000fe40004800000 */
[----:B------:R-:W-:-:S04]  /*03e0*/  ISETP.GT.AND P1, PT, R6, R13, PT ;  /* 0x0000000d0600720c */ /* 0x000fc80003f24270 */
[----:B------:R-:W-:-:S09]  /*03f0*/  DADD R8, R8, R14 ;  /* 0x0000000008087229 */ /* 0x000fd2000000000e */
[----:B------:R-:W-:Y:S05]  /*0400*/  @!P1 BRA `(.L_x_58) ;  /* 0xfffffffc00d89947 */ /* 0x000fea000383ffff */
.L_x_57:
[----:B------:R-:W-:Y:S05]  /*0410*/  BSYNC.RECONVERGENT B0 ;  /* 0x0000000000007941 */ /* 0x000fea0003800200 */
.L_x_56:
        /* <DEDUP_REMOVED lines=34> */
.L_x_60:
[----:B------:R-:W-:Y:S05]  /*0640*/  BSYNC.RECONVERGENT B0 ;  /* 0x0000000000007941 */ /* 0x000fea0003800200 */
.L_x_59:
        /* <DEDUP_REMOVED lines=14> */
.L_x_62:
        /* <DEDUP_REMOVED lines=13> */
.L_x_134:


//--------------------- .text._Z13_sumabs_32_22iiPfiiiS_ --------------------------
	.section	.text._Z13_sumabs_32_22iiPfiiiS_,"ax",@progbits
	.align	128
        .global         _Z13_sumabs_32_22iiPfiiiS_
        .type           _Z13_sumabs_32_22iiPfiiiS_,@function
        .size           _Z13_sumabs_32_22iiPfiiiS_,(.L_x_135 - _Z13_sumabs_32_22iiPfiiiS_)
        .other          _Z13_sumabs_32_22iiPfiiiS_,@"STO_CUDA_ENTRY STV_DEFAULT"
_Z13_sumabs_32_22iiPfiiiS_:
.text._Z13_sumabs_32_22iiPfiiiS_:
        /* <DEDUP_REMOVED lines=17> */
.L_x_68:
        /* <DEDUP_REMOVED lines=38> */
.L_x_65:
[----:B0-----:R-:W-:-:S06]  /*0370*/  IMAD.WIDE R8, R10, 0x4, R4 ;  /* 0x000000040a087825 */ /* 0x001fcc00078e0204 */
[----:B------:R-:W2:Y:S01]  /*0380*/  LDG.E R8, desc[UR10][R8.64] ;  /* 0x0000000a08087981 */ /* 0x000ea2000c1e1900 */
[----:B------:R-:W-:-:S05]  /*0390*/  IMAD R10, R7, UR8, R10 ;  /* 0x00000008070a7c24 */ /* 0x000fca000f8e020a */
[----:B------:R-:W-:Y:S02]  /*03a0*/  ISETP.GT.AND P2, PT, R10, R13, PT ;  /* 0x0000000d0a00720c */ /* 0x000fe40003f44270 */
[----:B--2---:R-:W-:-:S04]  /*03b0*/  FSETP.GEU.AND P1, PT, R8, RZ, PT ;  /* 0x000000ff0800720b */ /* 0x004fc80003f2e000 */
[----:B------:R-:W-:-:S05]  /*03c0*/  FSEL R11, -R8, R8, !P1 ;  /* 0x00000008080b7208 */ /* 0x000fca0004800100 */
[----:B------:R-:W-:Y:S02]  /*03d0*/  FADD R6, R11, R6 ;  /* 0x000000060b067221 */ /* 0x000fe40000000000 */
[----:B------:R-:W-:Y:S05]  /*03e0*/  @!P2 BRA `(.L_x_65) ;  /* 0xfffffffc00e0a947 */ /* 0x000fea000383ffff */
.L_x_64:
[----:B------:R-:W-:Y:S05]  /*03f0*/  BSYNC.RECONVERGENT B0 ;  /* 0x0000000000007941 */ /* 0x000fea0003800200 */
.L_x_63:
        /* <DEDUP_REMOVED lines=34> */
.L_x_67:
[----:B------:R-:W-:Y:S05]  /*0620*/  BSYNC.RECONVERGENT B0 ;  /* 0x0000000000007941 */ /* 0x000fea0003800200 */
.L_x_66:
        /* <DEDUP_REMOVED lines=14> */
.L_x_69:
        /* <DEDUP_REMOVED lines=15> */
.L_x_135:


//--------------------- .text._Z14_minimum_64_22iiPdiiiS_ --------------------------
	.section	.text._Z14_minimum_64_22iiPdiiiS_,"ax",@progbits
	.align	128
        .global         _Z14_minimum_64_22iiPdiiiS_
        .type           _Z14_minimum_64_22iiPdiiiS_,@function
        .size           _Z14_minimum_64_22iiPdiiiS_,(.L_x_136 - _Z14_minimum_64_22iiPdiiiS_)
        .other          _Z14_minimum_64_22iiPdiiiS_,@"STO_CUDA_ENTRY STV_DEFAULT"
_Z14_minimum_64_22iiPdiiiS_:
.text._Z14_minimum_64_22iiPdiiiS_:
        /* <DEDUP_REMOVED lines=17> */
.L_x_75:
        /* <DEDUP_REMOVED lines=40> */
.L_x_72:
[----:B0-----:R-:W-:-:S06]  /*0390*/  IMAD.WIDE R10, R6, 0x8, R4 ;  /* 0x00000008060a7825 */ /* 0x001fcc00078e0204 */
[----:B------:R-:W2:Y:S01]  /*03a0*/  LDG.E.64 R10, desc[UR10][R10.64] ;  /* 0x0000000a0a0a7981 */ /* 0x000ea2000c1e1b00 */
[----:B------:R-:W-:-:S05]  /*03b0*/  IMAD R6, R7, UR8, R6 ;  /* 0x0000000807067c24 */ /* 0x000fca000f8e0206 */
[----:B------:R-:W-:Y:S01]  /*03c0*/  ISETP.GT.AND P2, PT, R6, R13, PT ;  /* 0x0000000d0600720c */ /* 0x000fe20003f44270 */
[----:B--2---:R-:W-:-:S06]  /*03d0*/  DSETP.GEU.AND P1, PT, R8, R10, PT ;  /* 0x0000000a0800722a */ /* 0x004fcc0003f2e000 */
[----:B------:R-:W-:Y:S02]  /*03e0*/  FSEL R8, R8, R10, !P1 ;  /* 0x0000000a08087208 */ /* 0x000fe40004800000 */
[----:B------:R-:W-:-:S04]  /*03f0*/  FSEL R9, R9, R11, !P1 ;  /* 0x0000000b09097208 */ /* 0x000fc80004800000 */
[----:B------:R-:W-:Y:S05]  /*0400*/  @!P2 BRA `(.L_x_72) ;  /* 0xfffffffc00e0a947 */ /* 0x000fea000383ffff */
.L_x_71:
[----:B------:R-:W-:Y:S05]  /*0410*/  BSYNC.RECONVERGENT B0 ;  /* 0x0000000000007941 */ /* 0x000fea0003800200 */
.L_x_70:
        /* <DEDUP_REMOVED lines=48> */
.L_x_74:
[----:B------:R-:W-:Y:S05]  /*0720*/  BSYNC.RECONVERGENT B0 ;  /* 0x0000000000007941 */ /* 0x000fea0003800200 */
.L_x_73:
        /* <DEDUP_REMOVED lines=14> */
.L_x_76:
        /* <DEDUP_REMOVED lines=15> */
.L_x_136:


//--------------------- .text._Z14_minimum_32_22iiPfiiiS_ --------------------------
	.section	.text._Z14_minimum_32_22iiPfiiiS_,"ax",@progbits
	.align	128
        .global         _Z14_minimum_32_22iiPfiiiS_
        .type           _Z14_minimum_32_22iiPfiiiS_,@function
        .size           _Z14_minimum_32_22iiPfiiiS_,(.L_x_137 - _Z14_minimum_32_22iiPfiiiS_)
        .other          _Z14_minimum_32_22iiPfiiiS_,@"STO_CUDA_ENTRY STV_DEFAULT"
_Z14_minimum_32_22iiPfiiiS_:
.text._Z14_minimum_32_22iiPfiiiS_:
        /* <DEDUP_REMOVED lines=17> */
.L_x_82:
        /* <DEDUP_REMOVED lines=38> */
.L_x_79:
[----:B0-----:R-:W-:-:S06]  /*0370*/  IMAD.WIDE R8, R10, 0x4, R4 ;  /* 0x000000040a087825 */ /* 0x001fcc00078e0204 */
[----:B------:R-:W2:Y:S01]  /*0380*/  LDG.E R9, desc[UR10][R8.64] ;  /* 0x0000000a08097981 */ /* 0x000ea2000c1e1900 */
[----:B------:R-:W-:-:S05]  /*0390*/  IMAD R10, R7, UR8, R10 ;  /* 0x00000008070a7c24 */ /* 0x000fca000f8e020a */
[----:B------:R-:W-:Y:S02]  /*03a0*/  ISETP.GT.AND P2, PT, R10, R13, PT ;  /* 0x0000000d0a00720c */ /* 0x000fe40003f44270 */
[----:B--2---:R-:W-:-:S04]  /*03b0*/  FSETP.GEU.AND P1, PT, R6, R9, PT ;  /* 0x000000090600720b */ /* 0x004fc80003f2e000 */
[----:B------:R-:W-:-:S07]  /*03c0*/  FSEL R6, R6, R9, !P1 ;  /* 0x0000000906067208 */ /* 0x000fce0004800000 */
[----:B------:R-:W-:Y:S05]  /*03d0*/  @!P2 BRA `(.L_x_79) ;  /* 0xfffffffc00e4a947 */ /* 0x000fea000383ffff */
.L_x_78:
[----:B------:R-:W-:Y:S05]  /*03e0*/  BSYNC.RECONVERGENT B0 ;  /* 0x0000000000007941 */ /* 0x000fea0003800200 */
.L_x_77:
        /* <DEDUP_REMOVED lines=41> */
.L_x_81:
[----:B------:R-:W-:Y:S05]  /*0680*/  BSYNC.RECONVERGENT B0 ;  /* 0x0000000000007941 */ /* 0x000fea0003800200 */
.L_x_80:
        /* <DEDUP_REMOVED lines=14> */
.L_x_83:
        /* <DEDUP_REMOVED lines=9> */
.L_x_137:


//--------------------- .text._Z14_maximum_64_22iiPdiiiS_ --------------------------
	.section	.text._Z14_maximum_64_22iiPdiiiS_,"ax",@progbits
	.align	128
        .global         _Z14_maximum_64_22iiPdiiiS_
        .type           _Z14_maximum_64_22iiPdiiiS_,@function
        .size           _Z14_maximum_64_22iiPdiiiS_,(.L_x_138 - _Z14_maximum_64_22iiPdiiiS_)
        .other          _Z14_maximum_64_22iiPdiiiS_,@"STO_CUDA_ENTRY STV_DEFAULT"
_Z14_maximum_64_22iiPdiiiS_:
.text._Z14_maximum_64_22iiPdiiiS_:
        /* <DEDUP_REMOVED lines=17> */
.L_x_89:
[----:B------:R-:W-:Y:S01]  /*0110*/  ISETP.GT.AND P1, PT, R2, UR4, PT ;  /* 0x0000000402007c0c */ /* 0x000fe2000bf24270 */
[----:B------:R-:W-:Y:S01]  /*0120*/  BSSY.RECONVERGENT B0, `(.L_x_84) ;  /* 0x000002f000007945 */ /* 0x000fe20003800200 */
[----:B------:R-:W-:Y:S01]  /*0130*/  ISETP.GT.U32.AND P0, PT, R12, 0x3f, PT ;  /* 0x0000003f0c00780c */ /* 0x000fe20003f04070 */
[----:B------:R-:W-:Y:S02]  /*0140*/  IMAD.MOV.U32 R8, RZ, RZ, 0x0 ;  /* 0x00000000ff087424 */ /* 0x000fe400078e00ff */
[----:B------:R-:W-:-:S08]  /*0150*/  IMAD.MOV.U32 R9, RZ, RZ, -0x100000 ;  /* 0xfff00000ff097424 */ /* 0x000fd000078e00ff */
        /* <DEDUP_REMOVED lines=32> */
[----:B------:R-:W-:Y:S02]  /*0360*/  IMAD.MOV.U32 R9, RZ, RZ, -0x100000 ;  /* 0xfff00000ff097424 */ /* 0x000fe400078e00ff */
[----:B------:R-:W-:Y:S02]  /*0370*/  IMAD.IADD R6, R2, 0x1, R11 ;  /* 0x0000000102067824 */ /* 0x000fe400078e020b */
[----:B------:R-:W-:-:S07]  /*0380*/  VIADD R13, R11, UR4 ;  /* 0x000000040b0d7c36 */ /* 0x000fce0008000000 */
.L_x_86:
[----:B0-----:R-:W-:-:S06]  /*0390*/  IMAD.WIDE R10, R6, 0x8, R4 ;  /* 0x00000008060a7825 */ /* 0x001fcc00078e0204 */
[----:B------:R-:W2:Y:S01]  /*03a0*/  LDG.E.64 R10, desc[UR10][R10.64] ;  /* 0x0000000a0a0a7981 */ /* 0x000ea2000c1e1b00 */
[----:B------:R-:W-:-:S05]  /*03b0*/  IMAD R6, R7, UR8, R6 ;  /* 0x0000000807067c24 */ /* 0x000fca000f8e0206 */
[----:B------:R-:W-:Y:S01]  /*03c0*/  ISETP.GT.AND P2, PT, R6, R13, PT ;  /* 0x0000000d0600720c */ /* 0x000fe20003f44270 */
[----:B--2---:R-:W-:-:S06]  /*03d0*/  DSETP.GT.AND P1, PT, R8, R10, PT ;  /* 0x0000000a0800722a */ /* 0x004fcc0003f24000 */
[----:B------:R-:W-:Y:S02]  /*03e0*/  FSEL R8, R8, R10, P1 ;  /* 0x0000000a08087208 */ /* 0x000fe40000800000 */
[----:B------:R-:W-:-:S04]  /*03f0*/  FSEL R9, R9, R11, P1 ;  /* 0x0000000b09097208 */ /* 0x000fc80000800000 */
[----:B------:R-:W-:Y:S05]  /*0400*/  @!P2 BRA `(.L_x_86) ;  /* 0xfffffffc00e0a947 */ /* 0x000fea000383ffff */
.L_x_85:
[----:B------:R-:W-:Y:S05]  /*0410*/  BSYNC.RECONVERGENT B0 ;  /* 0x0000000000007941 */ /* 0x000fea0003800200 */
.L_x_84:
        /* <DEDUP_REMOVED lines=48> */
.L_x_88:
[----:B------:R-:W-:Y:S05]  /*0720*/  BSYNC.RECONVERGENT B0 ;  /* 0x0000000000007941 */ /* 0x000fea0003800200 */
.L_x_87:
        /* <DEDUP_REMOVED lines=14> */
.L_x_90:
        /* <DEDUP_REMOVED lines=15> */
.L_x_138:


//--------------------- .text._Z14_maximum_32_22iiPfiiiS_ --------------------------
	.section	.text._Z14_maximum_32_22iiPfiiiS_,"ax",@progbits
	.align	128
        .global         _Z14_maximum_32_22iiPfiiiS_
        .type           _Z14_maximum_32_22iiPfiiiS_,@function
        .size           _Z14_maximum_32_22iiPfiiiS_,(.L_x_139 - _Z14_maximum_32_22iiPfiiiS_)
        .other          _Z14_maximum_32_22iiPfiiiS_,@"STO_CUDA_ENTRY STV_DEFAULT"
_Z14_maximum_32_22iiPfiiiS_:
.text._Z14_maximum_32_22iiPfiiiS_:
        /* <DEDUP_REMOVED lines=17> */
.L_x_96:
[----:B------:R-:W-:Y:S01]  /*0110*/  ISETP.GT.AND P1, PT, R2, UR4, PT ;  /* 0x0000000402007c0c */ /* 0x000fe2000bf24270 */
[----:B------:R-:W-:Y:S01]  /*0120*/  BSSY.RECONVERGENT B0, `(.L_x_91) ;  /* 0x000002c000007945 */ /* 0x000fe20003800200 */
[----:B------:R-:W-:Y:S01]  /*0130*/  ISETP.GT.U32.AND P0, PT, R11, 0x3f, PT ;  /* 0x0000003f0b00780c */ /* 0x000fe20003f04070 */
[----:B------:R-:W-:-:S10]  /*0140*/  IMAD.MOV.U32 R6, RZ, RZ, -0x800000 ;  /* 0xff800000ff067424 */ /* 0x000fd400078e00ff */
        /* <DEDUP_REMOVED lines=34> */
.L_x_93:
[----:B0-----:R-:W-:-:S06]  /*0370*/  IMAD.WIDE R8, R10, 0x4, R4 ;  /* 0x000000040a087825 */ /* 0x001fcc00078e0204 */
[----:B------:R-:W2:Y:S01]  /*0380*/  LDG.E R9, desc[UR10][R8.64] ;  /* 0x0000000a08097981 */ /* 0x000ea2000c1e1900 */
[----:B------:R-:W-:-:S05]  /*0390*/  IMAD R10, R7, UR8, R10 ;  /* 0x00000008070a7c24 */ /* 0x000fca000f8e020a */
[----:B------:R-:W-:Y:S02]  /*03a0*/  ISETP.GT.AND P2, PT, R10, R13, PT ;  /* 0x0000000d0a00720c */ /* 0x000fe40003f44270 */
[----:B--2---:R-:W-:-:S04]  /*03b0*/  FSETP.GT.AND P1, PT, R6, R9, PT ;  /* 0x000000090600720b */ /* 0x004fc80003f24000 */
[----:B------:R-:W-:-:S07]  /*03c0*/  FSEL R6, R6, R9, P1 ;  /* 0x0000000906067208 */ /* 0x000fce0000800000 */
[----:B------:R-:W-:Y:S05]  /*03d0*/  @!P2 BRA `(.L_x_93) ;  /* 0xfffffffc00e4a947 */ /* 0x000fea000383ffff */
.L_x_92:
[----:B------:R-:W-:Y:S05]  /*03e0*/  BSYNC.RECONVERGENT B0 ;  /* 0x0000000000007941 */ /* 0x000fea0003800200 */
.L_x_91:
        /* <DEDUP_REMOVED lines=41> */
.L_x_95:
[----:B------:R-:W-:Y:S05]  /*0680*/  BSYNC.RECONVERGENT B0 ;  /* 0x0000000000007941 */ /* 0x000fea0003800200 */
.L_x_94:
        /* <DEDUP_REMOVED lines=14> */
.L_x_97:
        /* <DEDUP_REMOVED lines=9> */
.L_x_139:


//--------------------- .text._Z11_prod_64_22iiPdiiiS_ --------------------------
	.section	.text._Z11_prod_64_22iiPdiiiS_,"ax",@progbits
	.align	128
        .global         _Z11_prod_64_22iiPdiiiS_
        .type           _Z11_prod_64_22iiPdiiiS_,@function
        .size           _Z11_prod_64_22iiPdiiiS_,(.L_x_140 - _Z11_prod_64_22iiPdiiiS_)
        .other          _Z11_prod_64_22iiPdiiiS_,@"STO_CUDA_ENTRY STV_DEFAULT"
_Z11_prod_64_22iiPdiiiS_:
.text._Z11_prod_64_22iiPdiiiS_:
        /* <DEDUP_REMOVED lines=17> */
.L_x_103:
        /* <DEDUP_REMOVED lines=20> */
[----:B------:R-:W-:Y:S02]  /*0250*/  IMAD R4, R9, R4, R8 ;  /* 0x0000000409047224 */ /* 0x000fe400078e0208 */
[----:B------:R-:W-:-:S03]  /*0260*/  IMAD.MOV.U32 R8, RZ, RZ, 0x0 ;  /* 0x00000000ff087424 */ /* 0x000fc600078e00ff */
[----:B------:R-:W-:-:S13]  /*0270*/  ISETP.GT.U32.AND P3, PT, R9, R4, PT ;  /* 0x000000040900720c */ /* 0x000fda0003f64070 */
[----:B------:R-:W-:Y:S02]  /*0280*/  @!P3 IMAD.IADD R4, R4, 0x1, -R9 ;  /* 0x000000010404b824 */ /* 0x000fe400078e0a09 */
[----:B------:R-:W-:Y:S01]  /*0290*/  @!P3 VIADD R7, R7, 0x1 ;  /* 0x000000010707b836 */ /* 0x000fe20000000000 */
[----:B------:R-:W-:Y:S02]  /*02a0*/  ISETP.NE.AND P3, PT, R5, RZ, PT ;  /* 0x000000ff0500720c */ /* 0x000fe40003f65270 */
[----:B------:R-:W-:Y:S02]  /*02b0*/  ISETP.GE.U32.AND P1, PT, R4, R9, PT ;  /* 0x000000090400720c */ /* 0x000fe40003f26070 */
[----:B------:R-:W-:-:S04]  /*02c0*/  LOP3.LUT R4, R0, R5, RZ, 0x3c, !PT ;  /* 0x0000000500047212 */ /* 0x000fc800078e3cff */
[----:B------:R-:W-:-:S07]  /*02d0*/  ISETP.GE.AND P2, PT, R4, RZ, PT ;  /* 0x000000ff0400720c */ /* 0x000fce0003f46270 */
[----:B------:R-:W-:-:S05]  /*02e0*/  @P1 IADD3 R7, PT, PT, R7, 0x1, RZ ;  /* 0x0000000107071810 */ /* 0x000fca0007ffe0ff */
[----:B------:R-:W-:Y:S02]  /*02f0*/  IMAD.MOV.U32 R4, RZ, RZ, R7 ;  /* 0x000000ffff047224 */ /* 0x000fe400078e0007 */
[----:B------:R-:W0:Y:S02]  /*0300*/  LDC.64 R6, c[0x0][0x388] ;  /* 0x0000e200ff067b82 */ /* 0x000e240000000a00 */
[----:B------:R-:W-:Y:S01]  /*0310*/  @!P2 IMAD.MOV R4, RZ, RZ, -R4 ;  /* 0x000000ffff04a224 */ /* 0x000fe200078e0a04 */
[----:B------:R-:W-:-:S04]  /*0320*/  @!P3 LOP3.LUT R4, RZ, R5, RZ, 0x33, !PT ;  /* 0x00000005ff04b212 */ /* 0x000fc800078e33ff */
[----:B------:R-:W-:-:S05]  /*0330*/  IADD3 R9, PT, PT, -R4, RZ, RZ ;  /* 0x000000ff04097210 */ /* 0x000fca0007ffe1ff */
[----:B------:R-:W-:-:S04]  /*0340*/  IMAD R9, R5, R9, R0 ;  /* 0x0000000905097224 */ /* 0x000fc800078e0200 */
[----:B-1----:R-:W-:Y:S02]  /*0350*/  IMAD R11, R4, UR5, R9 ;  /* 0x00000005040b7c24 */ /* 0x002fe4000f8e0209 */
[----:B------:R-:W-:Y:S02]  /*0360*/  IMAD.MOV.U32 R9, RZ, RZ, 0x3ff00000 ;  /* 0x3ff00000ff097424 */ /* 0x000fe400078e00ff */
[----:B------:R-:W-:Y:S01]  /*0370*/  VIADD R13, R11, UR4 ;  /* 0x000000040b0d7c36 */ /* 0x000fe20008000000 */
[----:B------:R-:W-:-:S07]  /*0380*/  IADD3 R4, PT, PT, R2, R11, RZ ;  /* 0x0000000b02047210 */ /* 0x000fce0007ffe0ff */
.L_x_100:
[----:B0-----:R-:W-:-:S06]  /*0390*/  IMAD.WIDE R10, R4, 0x8, R6 ;  /* 0x00000008040a7825 */ /* 0x001fcc00078e0206 */
[----:B------:R-:W2:Y:S01]  /*03a0*/  LDG.E.64 R10, desc[UR10][R10.64] ;  /* 0x0000000a0a0a7981 */ /* 0x000ea2000c1e1b00 */
[----:B------:R-:W-:-:S05]  /*03b0*/  IMAD R4, R5, UR8, R4 ;  /* 0x0000000805047c24 */ /* 0x000fca000f8e0204 */
[----:B------:R-:W-:Y:S01]  /*03c0*/  ISETP.GT.AND P1, PT, R4, R13, PT ;  /* 0x0000000d0400720c */ /* 0x000fe20003f24270 */
[----:B--2---:R-:W-:-:S12]  /*03d0*/  DMUL R8, R10, R8 ;  /* 0x000000080a087228 */ /* 0x004fd80000000000 */
[----:B------:R-:W-:Y:S05]  /*03e0*/  @!P1 BRA `(.L_x_100) ;  /* 0xfffffffc00e89947 */ /* 0x000fea000383ffff */
.L_x_99:
[----:B------:R-:W-:Y:S05]  /*03f0*/  BSYNC.RECONVERGENT B0 ;  /* 0x0000000000007941 */ /* 0x000fea0003800200 */
.L_x_98:
[----:B------:R-:W-:Y:S01]  /*0400*/  STS.64 [R3], R8 ;  /* 0x0000000803007388 */ /* 0x000fe20000000a00 */
[----:B------:R-:W-:Y:S01]  /*0410*/  BSSY.RECONVERGENT B0, `(.L_x_101) ;  /* 0x0000021000007945 */ /* 0x000fe20003800200 */
[----:B------:R-:W-:Y:S06]  /*0420*/  BAR.SYNC.DEFER_BLOCKING 0x0 ;  /* 0x0000000000007b1d */ /* 0x000fec0000010000 */
[----:B------:R-:W-:Y:S04]  /*0430*/  @!P0 LDS.64 R4, [R3] ;  /* 0x0000000003048984 */ /* 0x000fe80000000a00 */
[----:B------:R-:W0:Y:S02]  /*0440*/  @!P0 LDS.64 R6, [R3+0x200] ;  /* 0x0002000003068984 */ /* 0x000e240000000a00 */
[----:B0-----:R-:W-:-:S07]  /*0450*/  @!P0 DMUL R4, R4, R6 ;  /* 0x0000000604048228 */ /* 0x001fce0000000000 */
[----:B------:R0:W-:Y:S01]  /*0460*/  @!P0 STS.64 [R3], R4 ;  /* 0x0000000403008388 */ /* 0x0001e20000000a00 */
[----:B------:R-:W-:Y:S01]  /*0470*/  BAR.SYNC.DEFER_BLOCKING 0x0 ;  /* 0x0000000000007b1d */ /* 0x000fe20000010000 */
[----:B------:R-:W-:-:S13]  /*0480*/  ISETP.GT.U32.AND P0, PT, R12, 0x1f, PT ;  /* 0x0000001f0c00780c */ /* 0x000fda0003f04070 */
[----:B0-----:R-:W-:Y:S05]  /*0490*/  @P0 BRA `(.L_x_102) ;  /* 0x0000000000600947 */ /* 0x001fea0003800000 */
[----:B------:R-:W-:Y:S04]  /*04a0*/  LDS.64 R4, [R3] ;  /* 0x0000000003047984 */ /* 0x000fe80000000a00 */
[----:B------:R-:W0:Y:S02]  /*04b0*/  LDS.64 R6, [R3+0x100] ;  /* 0x0001000003067984 */ /* 0x000e240000000a00 */
[----:B0-----:R-:W-:-:S07]  /*04c0*/  DMUL R4, R4, R6 ;  /* 0x0000000604047228 */ /* 0x001fce0000000000 */
[----:B------:R-:W-:Y:S04]  /*04d0*/  STS.64 [R3], R4 ;  /* 0x0000000403007388 */ /* 0x000fe80000000a00 */
        /* <DEDUP_REMOVED lines=19> */
[----:B------:R0:W-:Y:S04]  /*0610*/  STS.64 [R3], R6 ;  /* 0x0000000603007388 */ /* 0x0001e80000000a00 */
.L_x_102:
[----:B------:R-:W-:Y:S05]  /*0620*/  BSYNC.RECONVERGENT B0 ;  /* 0x0000000000007941 */ /* 0x000fea0003800200 */
.L_x_101:
[----:B------:R-:W-:Y:S01]  /*0630*/  BAR.SYNC.DEFER_BLOCKING 0x0 ;  /* 0x0000000000007b1d */ /* 0x000fe20000010000 */
[----:B------:R-:W-:-:S05]  /*0640*/  ISETP.NE.AND P0, PT, R12, RZ, PT ;  /* 0x000000ff0c00720c */ /* 0x000fca0003f05270 */
[----:B------:R-:W1:Y:S08]  /*0650*/  LDCU UR5, c[0x0][0x398] ;  /* 0x00007300ff0577ac */ /* 0x000e700008000800 */
[----:B------:R-:W2:Y:S01]  /*0660*/  @!P0 S2R R5, SR_CgaCtaId ;  /* 0x0000000000058919 */ /* 0x000ea20000008800 */
[----:B------:R-:W-:Y:S01]  /*0670*/  @!P0 MOV R4, 0x400 ;  /* 0x0000040000048802 */ /* 0x000fe20000000f00 */
[----:B0-----:R-:W0:Y:S02]  /*0680*/  @!P0 LDC.64 R6, c[0x0][0x3a0] ;  /* 0x0000e800ff068b82 */ /* 0x001e240000000a00 */
[C---:B0-----:R-:W-:Y:S01]  /*0690*/  @!P0 IMAD.WIDE R6, R0.reuse, 0x8, R6 ;  /* 0x0000000800068825 */ /* 0x041fe200078e0206 */
[----:B------:R-:W-:-:S02]  /*06a0*/  IADD3 R0, PT, PT, R0, UR8, RZ ;  /* 0x0000000800007c10 */ /* 0x000fc4000fffe0ff */
[----:B--2---:R-:W-:-:S06]  /*06b0*/  @!P0 LEA R4, R5, R4, 0x18 ;  /* 0x0000000405048211 */ /* 0x004fcc00078ec0ff */
[----:B------:R-:W0:Y:S04]  /*06c0*/  @!P0 LDS.64 R4, [R4] ;  /* 0x0000000004048984 */ /* 0x000e280000000a00 */
[----:B0-----:R0:W-:Y:S01]  /*06d0*/  @!P0 STG.E.64 desc[UR10][R6.64], R4 ;  /* 0x0000000406008986 */ /* 0x0011e2000c101b0a */
[----:B-1----:R-:W-:-:S13]  /*06e0*/  ISETP.GE.AND P0, PT, R0, UR5, PT ;  /* 0x0000000500007c0c */ /* 0x002fda000bf06270 */
[----:B0-----:R-:W-:Y:S05]  /*06f0*/  @!P0 BRA `(.L_x_103) ;  /* 0xfffffff800848947 */ /* 0x001fea000383ffff */
[----:B------:R-:W-:Y:S05]  /*0700*/  EXIT ;  /* 0x000000000000794d */ /* 0x000fea0003800000 */
.L_x_104:
        /* <DEDUP_REMOVED lines=15> */
.L_x_140:


//--------------------- .text._Z11_prod_32_22iiPfiiiS_ --------------------------
	.section	.text._Z11_prod_32_22iiPfiiiS_,"ax",@progbits
	.align	128
        .global         _Z11_prod_32_22iiPfiiiS_
        .type           _Z11_prod_32_22iiPfiiiS_,@function
        .size           _Z11_prod_32_22iiPfiiiS_,(.L_x_141 - _Z11_prod_32_22iiPfiiiS_)
        .other          _Z11_prod_32_22iiPfiiiS_,@"STO_CUDA_ENTRY STV_DEFAULT"
_Z11_prod_32_22iiPfiiiS_:
.text._Z11_prod_32_22iiPfiiiS_:
        /* <DEDUP_REMOVED lines=17> */
.L_x_110:
[----:B------:R-:W-:Y:S01]  /*0110*/  ISETP.GT.AND P1, PT, R2, UR4, PT ;  /* 0x0000000402007c0c */ /* 0x000fe2000bf24270 */
[----:B------:R-:W-:Y:S01]  /*0120*/  BSSY.RECONVERGENT B0, `(.L_x_105) ;  /* 0x000002b000007945 */ /* 0x000fe20003800200 */
[----:B------:R-:W-:Y:S01]  /*0130*/  ISETP.GT.U32.AND P0, PT, R11, 0x3f, PT ;  /* 0x0000003f0b00780c */ /* 0x000fe20003f04070 */
[----:B0-----:R-:W-:-:S10]  /*0140*/  IMAD.MOV.U32 R6, RZ, RZ, 0x3f800000 ;  /* 0x3f800000ff067424 */ /* 0x001fd400078e00ff */
        /* <DEDUP_REMOVED lines=31> */
[----:B------:R-:W-:-:S03]  /*0340*/  MOV R6, 0x3f800000 ;  /* 0x3f80000000067802 */ /* 0x000fc60000000f00 */
[----:B------:R-:W-:Y:S01]  /*0350*/  IMAD.IADD R10, R2, 0x1, R9 ;  /* 0x00000001020a7824 */ /* 0x000fe200078e0209 */
[----:B------:R-:W-:-:S07]  /*0360*/  IADD3 R13, PT, PT, R9, UR4, RZ ;  /* 0x00000004090d7c10 */ /* 0x000fce000fffe0ff */
.L_x_107:
[----:B0-----:R-:W-:-:S06]  /*0370*/  IMAD.WIDE R8, R10, 0x4, R4 ;  /* 0x000000040a087825 */ /* 0x001fcc00078e0204 */
[----:B------:R-:W2:Y:S01]  /*0380*/  LDG.E R9, desc[UR10][R8.64] ;  /* 0x0000000a08097981 */ /* 0x000ea2000c1e1900 */
[----:B------:R-:W-:-:S05]  /*0390*/  IMAD R10, R7, UR8, R10 ;  /* 0x00000008070a7c24 */ /* 0x000fca000f8e020a */
[----:B------:R-:W-:Y:S01]  /*03a0*/  ISETP.GT.AND P1, PT, R10, R13, PT ;  /* 0x0000000d0a00720c */ /* 0x000fe20003f24270 */
[----:B--2---:R-:W-:-:S12]  /*03b0*/  FMUL R6, R9, R6 ;  /* 0x0000000609067220 */ /* 0x004fd80000400000 */
[----:B------:R-:W-:Y:S05]  /*03c0*/  @!P1 BRA `(.L_x_107) ;  /* 0xfffffffc00e89947 */ /* 0x000fea000383ffff */
.L_x_106:
[----:B------:R-:W-:Y:S05]  /*03d0*/  BSYNC.RECONVERGENT B0 ;  /* 0x0000000000007941 */ /* 0x000fea0003800200 */
.L_x_105:
[----:B------:R-:W-:Y:S01]  /*03e0*/  STS [R3], R6 ;  /* 0x0000000603007388 */ /* 0x000fe20000000800 */
[----:B------:R-:W-:Y:S01]  /*03f0*/  BSSY.RECONVERGENT B0, `(.L_x_108) ;  /* 0x0000021000007945 */ /* 0x000fe20003800200 */
[----:B------:R-:W-:Y:S06]  /*0400*/  BAR.SYNC.DEFER_BLOCKING 0x0 ;  /* 0x0000000000007b1d */ /* 0x000fec0000010000 */
[----:B------:R-:W-:Y:S04]  /*0410*/  @!P0 LDS R4, [R3] ;  /* 0x0000000003048984 */ /* 0x000fe80000000800 */
[----:B------:R-:W0:Y:S02]  /*0420*/  @!P0 LDS R5, [R3+0x100] ;  /* 0x0001000003058984 */ /* 0x000e240000000800 */
[----:B0-----:R-:W-:-:S05]  /*0430*/  @!P0 FMUL R4, R4, R5 ;  /* 0x0000000504048220 */ /* 0x001fca0000400000 */
[----:B------:R0:W-:Y:S01]  /*0440*/  @!P0 STS [R3], R4 ;  /* 0x0000000403008388 */ /* 0x0001e20000000800 */
[----:B------:R-:W-:Y:S01]  /*0450*/  BAR.SYNC.DEFER_BLOCKING 0x0 ;  /* 0x0000000000007b1d */ /* 0x000fe20000010000 */
[----:B------:R-:W-:-:S13]  /*0460*/  ISETP.GT.U32.AND P0, PT, R11, 0x1f, PT ;  /* 0x0000001f0b00780c */ /* 0x000fda0003f04070 */
[----:B0-----:R-:W-:Y:S05]  /*0470*/  @P0 BRA `(.L_x_109) ;  /* 0x0000000000600947 */ /* 0x001fea0003800000 */
[----:B------:R-:W-:Y:S04]  /*0480*/  LDS R4, [R3] ;  /* 0x0000000003047984 */ /* 0x000fe80000000800 */
[----:B------:R-:W0:Y:S02]  /*0490*/  LDS R5, [R3+0x80] ;  /* 0x0000800003057984 */ /* 0x000e240000000800 */
[----:B0-----:R-:W-:-:S05]  /*04a0*/  FMUL R4, R4, R5 ;  /* 0x0000000504047220 */ /* 0x001fca0000400000 */
[----:B------:R-:W-:Y:S04]  /*04b0*/  STS [R3], R4 ;  /* 0x0000000403007388 */ /* 0x000fe80000000800 */
        /* <DEDUP_REMOVED lines=19> */
[----:B------:R0:W-:Y:S02]  /*05f0*/  STS [R3], R6 ;  /* 0x0000000603007388 */ /* 0x0001e40000000800 */
.L_x_109:
[----:B------:R-:W-:Y:S05]  /*0600*/  BSYNC.RECONVERGENT B0 ;  /* 0x0000000000007941 */ /* 0x000fea0003800200 */
.L_x_108:
        /* <DEDUP_REMOVED lines=14> */
.L_x_111:
        /* <DEDUP_REMOVED lines=9> */
.L_x_141:


//--------------------- .text._Z10_sum_64_22iiPdiiiS_ --------------------------
	.section	.text._Z10_sum_64_22iiPdiiiS_,"ax",@progbits
	.align	128
        .global         _Z10_sum_64_22iiPdiiiS_
        .type           _Z10_sum_64_22iiPdiiiS_,@function
        .size           _Z10_sum_64_22iiPdiiiS_,(.L_x_142 - _Z10_sum_64_22iiPdiiiS_)
        .other          _Z10_sum_64_22iiPdiiiS_,@"STO_CUDA_ENTRY STV_DEFAULT"
_Z10_sum_64_22iiPdiiiS_:
.text._Z10_sum_64_22iiPdiiiS_:
        /* <DEDUP_REMOVED lines=17> */
.L_x_117:
        /* <DEDUP_REMOVED lines=38> */
.L_x_114:
[----:B0-----:R-:W-:-:S06]  /*0370*/  IMAD.WIDE R10, R4, 0x8, R6 ;  /* 0x00000008040a7825 */ /* 0x001fcc00078e0206 */
[----:B------:R-:W2:Y:S01]  /*0380*/  LDG.E.64 R10, desc[UR10][R10.64] ;  /* 0x0000000a0a0a7981 */ /* 0x000ea2000c1e1b00 */
[----:B------:R-:W-:-:S05]  /*0390*/  IMAD R4, R5, UR8, R4 ;  /* 0x0000000805047c24 */ /* 0x000fca000f8e0204 */
[----:B------:R-:W-:Y:S01]  /*03a0*/  ISETP.GT.AND P1, PT, R4, R13, PT ;  /* 0x0000000d0400720c */ /* 0x000fe20003f24270 */
[----:B--2---:R-:W-:-:S12]  /*03b0*/  DADD R8, R10, R8 ;  /* 0x000000000a087229 */ /* 0x004fd80000000008 */
[----:B------:R-:W-:Y:S05]  /*03c0*/  @!P1 BRA `(.L_x_114) ;  /* 0xfffffffc00e89947 */ /* 0x000fea000383ffff */
.L_x_113:
[----:B------:R-:W-:Y:S05]  /*03d0*/  BSYNC.RECONVERGENT B0 ;  /* 0x0000000000007941 */ /* 0x000fea0003800200 */
.L_x_112:
        /* <DEDUP_REMOVED lines=34> */
.L_x_116:
[----:B------:R-:W-:Y:S05]  /*0600*/  BSYNC.RECONVERGENT B0 ;  /* 0x0000000000007941 */ /* 0x000fea0003800200 */
.L_x_115:
        /* <DEDUP_REMOVED lines=14> */
.L_x_118:
        /* <DEDUP_REMOVED lines=9> */
.L_x_142:


//--------------------- .text._Z10_sum_32_22iiPfiiiS_ --------------------------
	.section	.text._Z10_sum_32_22iiPfiiiS_,"ax",@progbits
	.align	128
        .global         _Z10_sum_32_22iiPfiiiS_
        .type           _Z10_sum_32_22iiPfiiiS_,@function
        .size           _Z10_sum_32_22iiPfiiiS_,(.L_x_143 - _Z10_sum_32_22iiPfiiiS_)
        .other          _Z10_sum_32_22iiPfiiiS_,@"STO_CUDA_ENTRY STV_DEFAULT"
_Z10_sum_32_22iiPfiiiS_:
.text._Z10_sum_32_22iiPfiiiS_:
        /* <DEDUP_REMOVED lines=17> */
.L_x_124:
        /* <DEDUP_REMOVED lines=38> */
.L_x_121:
[----:B0-----:R-:W-:-:S06]  /*0370*/  IMAD.WIDE R8, R10, 0x4, R4 ;  /* 0x000000040a087825 */ /* 0x001fcc00078e0204 */
[----:B------:R-:W2:Y:S01]  /*0380*/  LDG.E R9, desc[UR10][R8.64] ;  /* 0x0000000a08097981 */ /* 0x000ea2000c1e1900 */
[----:B------:R-:W-:-:S05]  /*0390*/  IMAD R10, R7, UR8, R10 ;  /* 0x00000008070a7c24 */ /* 0x000fca000f8e020a */
[----:B------:R-:W-:Y:S01]  /*03a0*/  ISETP.GT.AND P1, PT, R10, R13, PT ;  /* 0x0000000d0a00720c */ /* 0x000fe20003f24270 */
[----:B--2---:R-:W-:-:S12]  /*03b0*/  FADD R6, R9, R6 ;  /* 0x0000000609067221 */ /* 0x004fd80000000000 */
[----:B------:R-:W-:Y:S05]  /*03c0*/  @!P1 BRA `(.L_x_121) ;  /* 0xfffffffc00e89947 */ /* 0x000fea000383ffff */
.L_x_120:
[----:B------:R-:W-:Y:S05]  /*03d0*/  BSYNC.RECONVERGENT B0 ;  /* 0x0000000000007941 */ /* 0x000fea0003800200 */
.L_x_119:
        /* <DEDUP_REMOVED lines=34> */
.L_x_123:
[----:B------:R-:W-:Y:S05]  /*0600*/  BSYNC.RECONVERGENT B0 ;  /* 0x0000000000007941 */ /* 0x000fea0003800200 */
.L_x_122:
        /* <DEDUP_REMOVED lines=14> */
.L_x_125:
        /* <DEDUP_REMOVED lines=9> */
.L_x_143:


//--------------------- .nv.shared._Z14_countnz_64_22iiPdiiiS_ --------------------------
	.section	.nv.shared._Z14_countnz_64_22iiPdiiiS_,"aw",@nobits
	.sectionflags	@""
	.align	8
.nv.shared._Z14_countnz_64_22iiPdiiiS_:
	.zero		2048


//--------------------- .nv.shared.reserved.0     --------------------------
	.section	.nv.shared.reserved.0,"aw",@nobits
	.weak		__nv_reservedSMEM_offset_0_alias
	.size		__nv_reservedSMEM_offset_0_alias, 0, 64
	.other		__nv_reservedSMEM_offset_0_alias,@"STO_CUDA_RESERVED_SHARED STV_DEFAULT"
__nv_reservedSMEM_offset_0_alias:
	.zero		0
	.zero		64


//--------------------- .nv.shared._Z14_countnz_32_22iiPfiiiS_ --------------------------
	.section	.nv.shared._Z14_countnz_32_22iiPfiiiS_,"aw",@nobits
	.sectionflags	@""
	.align	4
.nv.shared._Z14_countnz_32_22iiPfiiiS_:
	.zero		1536


//--------------------- .nv.shared._Z13_minabs_64_22iiPdiiiS_ --------------------------
	.section	.nv.shared._Z13_minabs_64_22iiPdiiiS_,"aw",@nobits
	.sectionflags	@""
	.align	8
.nv.shared._Z13_minabs_64_22iiPdiiiS_:
	.zero		2048


//--------------------- .nv.shared._Z13_minabs_32_22iiPfiiiS_ --------------------------
	.section	.nv.shared._Z13_minabs_32_22iiPfiiiS_,"aw",@nobits
	.sectionflags	@""
	.align	4
.nv.shared._Z13_minabs_32_22iiPfiiiS_:
	.zero		1536


//--------------------- .nv.shared._Z13_maxabs_64_22iiPdiiiS_ --------------------------
	.section	.nv.shared._Z13_maxabs_64_22iiPdiiiS_,"aw",@nobits
	.sectionflags	@""
	.align	8
.nv.shared._Z13_maxabs_64_22iiPdiiiS_:
	.zero		2048


//--------------------- .nv.shared._Z13_maxabs_32_22iiPfiiiS_ --------------------------
	.section	.nv.shared._Z13_maxabs_32_22iiPfiiiS_,"aw",@nobits
	.sectionflags	@""
	.align	4
.nv.shared._Z13_maxabs_32_22iiPfiiiS_:
	.zero		1536


//--------------------- .nv.shared._Z14_sumabs2_64_22iiPdiiiS_ --------------------------
	.section	.nv.shared._Z14_sumabs2_64_22iiPdiiiS_,"aw",@nobits
	.sectionflags	@""
	.align	8
.nv.shared._Z14_sumabs2_64_22iiPdiiiS_:
	.zero		2048


//--------------------- .nv.shared._Z14_sumabs2_32_22iiPfiiiS_ --------------------------
	.section	.nv.shared._Z14_sumabs2_32_22iiPfiiiS_,"aw",@nobits
	.sectionflags	@""
	.align	4
.nv.shared._Z14_sumabs2_32_22iiPfiiiS_:
	.zero		1536


//--------------------- .nv.shared._Z13_sumabs_64_22iiPdiiiS_ --------------------------
	.section	.nv.shared._Z13_sumabs_64_22iiPdiiiS_,"aw",@nobits
	.sectionflags	@""
	.align	8
.nv.shared._Z13_sumabs_64_22iiPdiiiS_:
	.zero		2048


//--------------------- .nv.shared._Z13_sumabs_32_22iiPfiiiS_ --------------------------
	.section	.nv.shared._Z13_sumabs_32_22iiPfiiiS_,"aw",@nobits
	.sectionflags	@""
	.align	4
.nv.shared._Z13_sumabs_32_22iiPfiiiS_:
	.zero		1536


//--------------------- .nv.shared._Z14_minimum_64_22iiPdiiiS_ --------------------------
	.section	.nv.shared._Z14_minimum_64_22iiPdiiiS_,"aw",@nobits
	.sectionflags	@""
	.align	8
.nv.shared._Z14_minimum_64_22iiPdiiiS_:
	.zero		2048


//--------------------- .nv.shared._Z14_minimum_32_22iiPfiiiS_ --------------------------
	.section	.nv.shared._Z14_minimum_32_22iiPfiiiS_,"aw",@nobits
	.sectionflags	@""
	.align	4
.nv.shared._Z14_minimum_32_22iiPfiiiS_:
	.zero		1536


//--------------------- .nv.shared._Z14_maximum_64_22iiPdiiiS_ --------------------------
	.section	.nv.shared._Z14_maximum_64_22iiPdiiiS_,"aw",@nobits
	.sectionflags	@""
	.align	8
.nv.shared._Z14_maximum_64_22iiPdiiiS_:
	.zero		2048


//--------------------- .nv.shared._Z14_maximum_32_22iiPfiiiS_ --------------------------
	.section	.nv.shared._Z14_maximum_32_22iiPfiiiS_,"aw",@nobits
	.sectionflags	@""
	.align	4
.nv.shared._Z14_maximum_32_22iiPfiiiS_:
	.zero		1536


//--------------------- .nv.shared._Z11_prod_64_22iiPdiiiS_ --------------------------
	.section	.nv.shared._Z11_prod_64_22iiPdiiiS_,"aw",@nobits
	.sectionflags	@""
	.align	8
.nv.shared._Z11_prod_64_22iiPdiiiS_:
	.zero		2048


//--------------------- .nv.shared._Z11_prod_32_22iiPfiiiS_ --------------------------
	.section	.nv.shared._Z11_prod_32_22iiPfiiiS_,"aw",@nobits
	.sectionflags	@""
	.align	4
.nv.shared._Z11_prod_32_22iiPfiiiS_:
	.zero		1536


//--------------------- .nv.shared._Z10_sum_64_22iiPdiiiS_ --------------------------
	.section	.nv.shared._Z10_sum_64_22iiPdiiiS_,"aw",@nobits
	.sectionflags	@""
	.align	8
.nv.shared._Z10_sum_64_22iiPdiiiS_:
	.zero		2048


//--------------------- .nv.shared._Z10_sum_32_22iiPfiiiS_ --------------------------
	.section	.nv.shared._Z10_sum_32_22iiPfiiiS_,"aw",@nobits
	.sectionflags	@""
	.align	4
.nv.shared._Z10_sum_32_22iiPfiiiS_:
	.zero		1536


//--------------------- .nv.constant0._Z14_countnz_64_22iiPdiiiS_ --------------------------
	.section	.nv.constant0._Z14_countnz_64_22iiPdiiiS_,"a",@progbits
	.sectionflags	@""
	.align	4
.nv.constant0._Z14_countnz_64_22iiPdiiiS_:
	.zero		936


//--------------------- .nv.constant0._Z14_countnz_32_22iiPfiiiS_ --------------------------
	.section	.nv.constant0._Z14_countnz_32_22iiPfiiiS_,"a",@progbits
	.sectionflags	@""
	.align	4
.nv.constant0._Z14_countnz_32_22iiPfiiiS_:
	.zero		936


//--------------------- .nv.constant0._Z13_minabs_64_22iiPdiiiS_ --------------------------
	.section	.nv.constant0._Z13_minabs_64_22iiPdiiiS_,"a",@progbits
	.sectionflags	@""
	.align	4
.nv.constant0._Z13_minabs_64_22iiPdiiiS_:
	.zero		936


//--------------------- .nv.constant0._Z13_minabs_32_22iiPfiiiS_ --------------------------
	.section	.nv.constant0._Z13_minabs_32_22iiPfiiiS_,"a",@progbits
	.sectionflags	@""
	.align	4
.nv.constant0._Z13_minabs_32_22iiPfiiiS_:
	.zero		936


//--------------------- .nv.constant0._Z13_maxabs_64_22iiPdiiiS_ --------------------------
	.section	.nv.constant0._Z13_maxabs_64_22iiPdiiiS_,"a",@progbits
	.sectionflags	@""
	.align	4
.nv.constant0._Z13_maxabs_64_22iiPdiiiS_:
	.zero		936


//--------------------- .nv.constant0._Z13_maxabs_32_22iiPfiiiS_ --------------------------
	.section	.nv.constant0._Z13_maxabs_32_22iiPfiiiS_,"a",@progbits
	.sectionflags	@""
	.align	4
.nv.constant0._Z13_maxabs_32_22iiPfiiiS_:
	.zero		936


//--------------------- .nv.constant0._Z14_sumabs2_64_22iiPdiiiS_ --------------------------
	.section	.nv.constant0._Z14_sumabs2_64_22iiPdiiiS_,"a",@progbits
	.sectionflags	@""
	.align	4
.nv.constant0._Z14_sumabs2_64_22iiPdiiiS_:
	.zero		936


//--------------------- .nv.constant0._Z14_sumabs2_32_22iiPfiiiS_ --------------------------
	.section	.nv.constant0._Z14_sumabs2_32_22iiPfiiiS_,"a",@progbits
	.sectionflags	@""
	.align	4
.nv.constant0._Z14_sumabs2_32_22iiPfiiiS_:
	.zero		936


//--------------------- .nv.constant0._Z13_sumabs_64_22iiPdiiiS_ --------------------------
	.section	.nv.constant0._Z13_sumabs_64_22iiPdiiiS_,"a",@progbits
	.sectionflags	@""
	.align	4
.nv.constant0._Z13_sumabs_64_22iiPdiiiS_:
	.zero		936


//--------------------- .nv.constant0._Z13_sumabs_32_22iiPfiiiS_ --------------------------
	.section	.nv.constant0._Z13_sumabs_32_22iiPfiiiS_,"a",@progbits
	.sectionflags	@""
	.align	4
.nv.constant0._Z13_sumabs_32_22iiPfiiiS_:
	.zero		936


//--------------------- .nv.constant0._Z14_minimum_64_22iiPdiiiS_ --------------------------
	.section	.nv.constant0._Z14_minimum_64_22iiPdiiiS_,"a",@progbits
	.sectionflags	@""
	.align	4
.nv.constant0._Z14_minimum_64_22iiPdiiiS_:
	.zero		936


//--------------------- .nv.constant0._Z14_minimum_32_22iiPfiiiS_ --------------------------
	.section	.nv.constant0._Z14_minimum_32_22iiPfiiiS_,"a",@progbits
	.sectionflags	@""
	.align	4
.nv.constant0._Z14_minimum_32_22iiPfiiiS_:
	.zero		936


//--------------------- .nv.constant0._Z14_maximum_64_22iiPdiiiS_ --------------------------
	.section	.nv.constant0._Z14_maximum_64_22iiPdiiiS_,"a",@progbits
	.sectionflags	@""
	.align	4
.nv.constant0._Z14_maximum_64_22iiPdiiiS_:
	.zero		936


//--------------------- .nv.constant0._Z14_maximum_32_22iiPfiiiS_ --------------------------
	.section	.nv.constant0._Z14_maximum_32_22iiPfiiiS_,"a",@progbits
	.sectionflags	@""
	.align	4
.nv.constant0._Z14_maximum_32_22iiPfiiiS_:
	.zero		936


//--------------------- .nv.constant0._Z11_prod_64_22iiPdiiiS_ --------------------------
	.section	.nv.constant0._Z11_prod_64_22iiPdiiiS_,"a",@progbits
	.sectionflags	@""
	.align	4
.nv.constant0._Z11_prod_64_22iiPdiiiS_:
	.zero		936


//--------------------- .nv.constant0._Z11_prod_32_22iiPfiiiS_ --------------------------
	.section	.nv.constant0._Z11_prod_32_22iiPfiiiS_,"a",@progbits
	.sectionflags	@""
	.align	4
.nv.constant0._Z11_prod_32_22iiPfiiiS_:
	.zero		936


//--------------------- .nv.constant0._Z10_sum_64_22iiPdiiiS_ --------------------------
	.section	.nv.constant0._Z10_sum_64_22iiPdiiiS_,"a",@progbits
	.sectionflags	@""
	.align	4
.nv.constant0._Z10_sum_64_22iiPdiiiS_:
	.zero		936


//--------------------- .nv.constant0._Z10_sum_32_22iiPfiiiS_ --------------------------
	.section	.nv.constant0._Z10_sum_32_22iiPfiiiS_,"a",@progbits
	.sectionflags	@""
	.align	4
.nv.constant0._Z10_sum_32_22iiPfiiiS_:
	.zero		936


//--------------------- SYMBOLS --------------------------

	.type		.nv.reservedSmem.offset0,@object
	.size		.nv.reservedSmem.offset0,0x4
	.type		.nv.reservedSmem.cap,@object
	.size		.nv.reservedSmem.cap,0x4
